	.target	sm_90a

	.elftype	@"ET_EXEC"


//--------------------- .note.nv.tkinfo           --------------------------
	.section	.note.nv.tkinfo,"",@"SHT_NOTE"
	.sectionflags	@"SHF_NOTE_NV_TKINFO"
	.tkinfo
        /*0018*/ 	.word	0x00000002
        /*0030*/ 	.string	""
        /*0030*/ 	.string	"ptxas"
        /*0030*/ 	.string	"Cuda compilation tools, release 13.0, V13.0.88"
        /*0030*/ 	.string	"Build cuda_13.0.r13.0/compiler.36424714_0"
        /*0030*/ 	.string	"-arch sm_90a -m 64 "



//--------------------- .note.nv.cuinfo           --------------------------
	.section	.note.nv.cuinfo,"",@"SHT_NOTE"
	.sectionflags	@"SHF_NOTE_NV_CUINFO"
        /*0018*/ 	.short	0x0002
        /*001a*/ 	.short	0x005a
        /*001c*/ 	.short	0x0082
	.zero		2


//--------------------- .nv.info                  --------------------------
	.section	.nv.info,"",@"SHT_CUDA_INFO"
	.align	4


	//----- nvinfo : EIATTR_REGCOUNT
	.align		4
        /*0000*/ 	.byte	0x04, 0x2f
        /*0002*/ 	.short	(.L_12 - .L_11)
	.align		4
.L_11:
        /*0004*/ 	.word	index@(_ZN7cutlass13device_kernelINS_4gemm6kernel13GemmUniversalIN4cute5tupleIJiiiiEEENS1_10collective13CollectiveMmaINS1_37MainloopSm90TmaGmmaWarpSpecializedFP8ILi37ENS5_IJNS4_1CILi1EEESB_SB_EEENS1_32KernelTmaWarpSpecializedPingpongEEENS5_IJNSA_ILi64EEENSA_ILi128EEENSA_ILi32EEEEEENS_12float_e5m2_tENS5_IJlSB_lEEESJ_SK_NS4_8TiledMMAINS4_8MMA_AtomIJNS4_4SM904GMMA31MMA_64x128x32_F32E5M2E5M2_SS_TNILNSO_7ScaleInE1ELSQ_1EEEEEENS4_6LayoutISC_NS5_IJNSA_ILi0EEESU_SU_EEEEENS5_IJNS4_10UnderscoreESX_SX_EEEEENS4_13SM90_TMA_LOADENS4_14ComposedLayoutINS4_7SwizzleILi1ELi4ELi3EEENS4_18smem_ptr_flag_bitsILi8EEENST_INS5_IJNSA_ILi8EEESH_EEENS5_IJSH_SB_EEEEEEEvNS4_8identityES10_S1A_vS1B_EENS_8epilogue10collective6detail29Sm90TmaWarpSpecializedAdapterINS1E_15DefaultEpilogueISJ_SK_SK_NS1D_6thread17LinearCombinationISJ_Li1EffLNS1I_9ScaleType4KindE0ELNS_15FloatRoundStyleE2ESJ_EENS1_15EpilogueDefaultEEEEEvvEEEEvNT_6ParamsE)
        /*0008*/ 	.word	0x000000a8


	//----- nvinfo : EIATTR_FRAME_SIZE
	.align		4
.L_12:
        /*000c*/ 	.byte	0x04, 0x11
        /*000e*/ 	.short	(.L_14 - .L_13)
	.align		4
.L_13:
        /*0010*/ 	.word	index@(_ZN7cutlass13device_kernelINS_4gemm6kernel13GemmUniversalIN4cute5tupleIJiiiiEEENS1_10collective13CollectiveMmaINS1_37MainloopSm90TmaGmmaWarpSpecializedFP8ILi37ENS5_IJNS4_1CILi1EEESB_SB_EEENS1_32KernelTmaWarpSpecializedPingpongEEENS5_IJNSA_ILi64EEENSA_ILi128EEENSA_ILi32EEEEEENS_12float_e5m2_tENS5_IJlSB_lEEESJ_SK_NS4_8TiledMMAINS4_8MMA_AtomIJNS4_4SM904GMMA31MMA_64x128x32_F32E5M2E5M2_SS_TNILNSO_7ScaleInE1ELSQ_1EEEEEENS4_6LayoutISC_NS5_IJNSA_ILi0EEESU_SU_EEEEENS5_IJNS4_10UnderscoreESX_SX_EEEEENS4_13SM90_TMA_LOADENS4_14ComposedLayoutINS4_7SwizzleILi1ELi4ELi3EEENS4_18smem_ptr_flag_bitsILi8EEENST_INS5_IJNSA_ILi8EEESH_EEENS5_IJSH_SB_EEEEEEEvNS4_8identityES10_S1A_vS1B_EENS_8epilogue10collective6detail29Sm90TmaWarpSpecializedAdapterINS1E_15DefaultEpilogueISJ_SK_SK_NS1D_6thread17LinearCombinationISJ_Li1EffLNS1I_9ScaleType4KindE0ELNS_15FloatRoundStyleE2ESJ_EENS1_15EpilogueDefaultEEEEEvvEEEEvNT_6ParamsE)
        /*0014*/ 	.word	0x00000000


	//----- nvinfo : EIATTR_MIN_STACK_SIZE
	.align		4
.L_14:
        /*0018*/ 	.byte	0x04, 0x12
        /*001a*/ 	.short	(.L_16 - .L_15)
	.align		4
.L_15:
        /*001c*/ 	.word	index@(_ZN7cutlass13device_kernelINS_4gemm6kernel13GemmUniversalIN4cute5tupleIJiiiiEEENS1_10collective13CollectiveMmaINS1_37MainloopSm90TmaGmmaWarpSpecializedFP8ILi37ENS5_IJNS4_1CILi1EEESB_SB_EEENS1_32KernelTmaWarpSpecializedPingpongEEENS5_IJNSA_ILi64EEENSA_ILi128EEENSA_ILi32EEEEEENS_12float_e5m2_tENS5_IJlSB_lEEESJ_SK_NS4_8TiledMMAINS4_8MMA_AtomIJNS4_4SM904GMMA31MMA_64x128x32_F32E5M2E5M2_SS_TNILNSO_7ScaleInE1ELSQ_1EEEEEENS4_6LayoutISC_NS5_IJNSA_ILi0EEESU_SU_EEEEENS5_IJNS4_10UnderscoreESX_SX_EEEEENS4_13SM90_TMA_LOADENS4_14ComposedLayoutINS4_7SwizzleILi1ELi4ELi3EEENS4_18smem_ptr_flag_bitsILi8EEENST_INS5_IJNSA_ILi8EEESH_EEENS5_IJSH_SB_EEEEEEEvNS4_8identityES10_S1A_vS1B_EENS_8epilogue10collective6detail29Sm90TmaWarpSpecializedAdapterINS1E_15DefaultEpilogueISJ_SK_SK_NS1D_6thread17LinearCombinationISJ_Li1EffLNS1I_9ScaleType4KindE0ELNS_15FloatRoundStyleE2ESJ_EENS1_15EpilogueDefaultEEEEEvvEEEEvNT_6ParamsE)
        /*0020*/ 	.word	0x00000000
.L_16:


//--------------------- .nv.compat                --------------------------
	.section	.nv.compat,"",@"SHT_CUDA_COMPAT_INFO"
	.align	4
        /*0000*/ 	.byte	0x02, 0x09, 0x01, 0x00, 0x02, 0x02, 0x04, 0x00, 0x02, 0x05, 0x05, 0x00, 0x03, 0x07, 0x01, 0x01
        /*0010*/ 	.byte	0x02, 0x03, 0x01, 0x00, 0x02, 0x06, 0x01, 0x00, 0x04, 0x0b, 0x08, 0x00, 0x00, 0x00, 0x00, 0x00
        /*0020*/ 	.byte	0x00, 0x00, 0x00, 0x00


//--------------------- .nv.info._ZN7cutlass13device_kernelINS_4gemm6kernel13GemmUniversalIN4cute5tupleIJiiiiEEENS1_10collective13CollectiveMmaINS1_37MainloopSm90TmaGmmaWarpSpecializedFP8ILi37ENS5_IJNS4_1CILi1EEESB_SB_EEENS1_32KernelTmaWarpSpecializedPingpongEEENS5_IJNSA_ILi64EEENSA_ILi128EEENSA_ILi32EEEEEENS_12float_e5m2_tENS5_IJlSB_lEEESJ_SK_NS4_8TiledMMAINS4_8MMA_AtomIJNS4_4SM904GMMA31MMA_64x128x32_F32E5M2E5M2_SS_TNILNSO_7ScaleInE1ELSQ_1EEEEEENS4_6LayoutISC_NS5_IJNSA_ILi0EEESU_SU_EEEEENS5_IJNS4_10UnderscoreESX_SX_EEEEENS4_13SM90_TMA_LOADENS4_14ComposedLayoutINS4_7SwizzleILi1ELi4ELi3EEENS4_18smem_ptr_flag_bitsILi8EEENST_INS5_IJNSA_ILi8EEESH_EEENS5_IJSH_SB_EEEEEEEvNS4_8identityES10_S1A_vS1B_EENS_8epilogue10collective6detail29Sm90TmaWarpSpecializedAdapterINS1E_15DefaultEpilogueISJ_SK_SK_NS1D_6thread17LinearCombinationISJ_Li1EffLNS1I_9ScaleType4KindE0ELNS_15FloatRoundStyleE2ESJ_EENS1_15EpilogueDefaultEEEEEvvEEEEvNT_6ParamsE --------------------------
	.section	.nv.info._ZN7cutlass13device_kernelINS_4gemm6kernel13GemmUniversalIN4cute5tupleIJiiiiEEENS1_10collective13CollectiveMmaINS1_37MainloopSm90TmaGmmaWarpSpecializedFP8ILi37ENS5_IJNS4_1CILi1EEESB_SB_EEENS1_32KernelTmaWarpSpecializedPingpongEEENS5_IJNSA_ILi64EEENSA_ILi128EEENSA_ILi32EEEEEENS_12float_e5m2_tENS5_IJlSB_lEEESJ_SK_NS4_8TiledMMAINS4_8MMA_AtomIJNS4_4SM904GMMA31MMA_64x128x32_F32E5M2E5M2_SS_TNILNSO_7ScaleInE1ELSQ_1EEEEEENS4_6LayoutISC_NS5_IJNSA_ILi0EEESU_SU_EEEEENS5_IJNS4_10UnderscoreESX_SX_EEEEENS4_13SM90_TMA_LOADENS4_14ComposedLayoutINS4_7SwizzleILi1ELi4ELi3EEENS4_18smem_ptr_flag_bitsILi8EEENST_INS5_IJNSA_ILi8EEESH_EEENS5_IJSH_SB_EEEEEEEvNS4_8identityES10_S1A_vS1B_EENS_8epilogue10collective6detail29Sm90TmaWarpSpecializedAdapterINS1E_15DefaultEpilogueISJ_SK_SK_NS1D_6thread17LinearCombinationISJ_Li1EffLNS1I_9ScaleType4KindE0ELNS_15FloatRoundStyleE2ESJ_EENS1_15EpilogueDefaultEEEEEvvEEEEvNT_6ParamsE,"",@"SHT_CUDA_INFO"
	.sectionflags	@""
	.align	4


	//----- nvinfo : EIATTR_CUDA_API_VERSION
	.align		4
        /*0000*/ 	.byte	0x04, 0x37
        /*0002*/ 	.short	(.L_18 - .L_17)
.L_17:
        /*0004*/ 	.word	0x00000082


	//----- nvinfo : EIATTR_KPARAM_INFO
	.align		4
.L_18:
        /*0008*/ 	.byte	0x04, 0x17
        /*000a*/ 	.short	(.L_20 - .L_19)
.L_19:
        /*000c*/ 	.word	0x00000000
        /*0010*/ 	.short	0x0000
        /*0012*/ 	.short	0x0070
        /*0014*/ 	.byte	0x00, 0xf0, 0x01, 0x10


	//----- nvinfo : EIATTR_SPARSE_MMA_MASK
	.align		4
.L_20:
        /*0018*/ 	.byte	0x03, 0x50
        /*001a*/ 	.short	0x0000


	//----- nvinfo : EIATTR_MAXREG_COUNT
	.align		4
        /*001c*/ 	.byte	0x03, 0x1b
        /*001e*/ 	.short	0x00a8


	//----- nvinfo : EIATTR_NUM_BARRIERS
	.align		4
        /*0020*/ 	.byte	0x02, 0x4c
        /*0022*/ 	.byte	0x01
	.zero		1


	//----- nvinfo : EIATTR_MERCURY_ISA_VERSION
	.align		4
        /*0024*/ 	.byte	0x03, 0x5f
        /*0026*/ 	.short	0x0101


	//----- nvinfo : EIATTR_INT_WARP_WIDE_INSTR_OFFSETS
	.align		4
        /*0028*/ 	.byte	0x04, 0x31
        /*002a*/ 	.short	(.L_22 - .L_21)


	//   ....[0]....
.L_21:
        /*002c*/ 	.word	0x00000870


	//   ....[1]....
        /*0030*/ 	.word	0x00000890


	//   ....[2]....
        /*0034*/ 	.word	0x00000910


	//   ....[3]....
        /*0038*/ 	.word	0x00000920


	//   ....[4]....
        /*003c*/ 	.word	0x00000930


	//   ....[5]....
        /*0040*/ 	.word	0x00000950


	//   ....[6]....
        /*0044*/ 	.word	0x000009a0


	//   ....[7]....
        /*0048*/ 	.word	0x000009c0


	//----- nvinfo : EIATTR_COOP_GROUP_MASK_REGIDS
	.align		4
.L_22:
        /*004c*/ 	.byte	0x04, 0x29
        /*004e*/ 	.short	(.L_24 - .L_23)


	//   ....[0]....
.L_23:
        /*0050*/ 	.word	0xffffffff


	//   ....[1]....
        /*0054*/ 	.word	0xffffffff


	//   ....[2]....
        /*0058*/ 	.word	0xffffffff


	//   ....[3]....
        /*005c*/ 	.word	0xffffffff


	//   ....[4]....
        /*0060*/ 	.word	0xffffffff


	//   ....[5]....
        /*0064*/ 	.word	0xffffffff


	//----- nvinfo : EIATTR_COOP_GROUP_INSTR_OFFSETS
	.align		4
.L_24:
        /*0068*/ 	.byte	0x04, 0x28
        /*006a*/ 	.short	(.L_26 - .L_25)


	//   ....[0]....
.L_25:
        /*006c*/ 	.word	0x00000060


	//   ....[1]....
        /*0070*/ 	.word	0x00000070


	//   ....[2]....
        /*0074*/ 	.word	0x00000130


	//   ....[3]....
        /*0078*/ 	.word	0x00000710


	//   ....[4]....
        /*007c*/ 	.word	0x00000750


	//   ....[5]....
        /*0080*/ 	.word	0x00000790


	//----- nvinfo : EIATTR_REG_RECONFIG
	.align		4
.L_26:
        /*0084*/ 	.byte	0x01, 0x54
	.zero		2


	//----- nvinfo : EIATTR_MBARRIER_INSTR_OFFSETS
	.align		4
        /*0088*/ 	.byte	0x04, 0x39
        /*008a*/ 	.short	(.L_28 - .L_27)


	//   ....[0]....
.L_27:
        /*008c*/ 	.word	0x00000250
        /*0090*/ 	.word	0x000000ff
        /*0094*/ 	.word	0x00000000
        /*0098*/ 	.short	0x0100
        /*009a*/ 	.byte	0x08
	.zero		1


	//   ....[1]....
        /*009c*/ 	.word	0x00000260
        /*00a0*/ 	.word	0x000000ff
        /*00a4*/ 	.word	0x00000128
        /*00a8*/ 	.short	0x0100
        /*00aa*/ 	.byte	0x08
	.zero		1


	//   ....[2]....
        /*00ac*/ 	.word	0x00000270
        /*00b0*/ 	.word	0x000000ff
        /*00b4*/ 	.word	0x00000008
        /*00b8*/ 	.short	0x0100
        /*00ba*/ 	.byte	0x08
	.zero		1


	//   ....[3]....
        /*00bc*/ 	.word	0x00000280
        /*00c0*/ 	.word	0x000000ff
        /*00c4*/ 	.word	0x00000130
        /*00c8*/ 	.short	0x0100
        /*00ca*/ 	.byte	0x08
	.zero		1


	//   ....[4]....
        /*00cc*/ 	.word	0x00000290
        /*00d0*/ 	.word	0x000000ff
        /*00d4*/ 	.word	0x00000010
        /*00d8*/ 	.short	0x0100
        /*00da*/ 	.byte	0x08
	.zero		1


	//   ....[5]....
        /*00dc*/ 	.word	0x000002a0
        /*00e0*/ 	.word	0x000000ff
        /*00e4*/ 	.word	0x00000138
        /*00e8*/ 	.short	0x0100
        /*00ea*/ 	.byte	0x08
	.zero		1


	//   ....[6]....
        /*00ec*/ 	.word	0x000002b0
        /*00f0*/ 	.word	0x000000ff
        /*00f4*/ 	.word	0x00000018
        /*00f8*/ 	.short	0x0100
        /*00fa*/ 	.byte	0x08
	.zero		1


	//   ....[7]....
        /*00fc*/ 	.word	0x000002c0
        /*0100*/ 	.word	0x000000ff
        /*0104*/ 	.word	0x00000140
        /*0108*/ 	.short	0x0100
        /*010a*/ 	.byte	0x08
	.zero		1


	//   ....[8]....
        /*010c*/ 	.word	0x000002d0
        /*0110*/ 	.word	0x000000ff
        /*0114*/ 	.word	0x00000020
        /*0118*/ 	.short	0x0100
        /*011a*/ 	.byte	0x08
	.zero		1


	//   ....[9]....
        /*011c*/ 	.word	0x000002e0
        /*0120*/ 	.word	0x000000ff
        /*0124*/ 	.word	0x00000148
        /*0128*/ 	.short	0x0100
        /*012a*/ 	.byte	0x08
	.zero		1


	//   ....[10]....
        /*012c*/ 	.word	0x000002f0
        /*0130*/ 	.word	0x000000ff
        /*0134*/ 	.word	0x00000028
        /*0138*/ 	.short	0x0100
        /*013a*/ 	.byte	0x08
	.zero		1


	//   ....[11]....
        /*013c*/ 	.word	0x00000300
        /*0140*/ 	.word	0x000000ff
        /*0144*/ 	.word	0x00000150
        /*0148*/ 	.short	0x0100
        /*014a*/ 	.byte	0x08
	.zero		1


	//   ....[12]....
        /*014c*/ 	.word	0x00000310
        /*0150*/ 	.word	0x000000ff
        /*0154*/ 	.word	0x00000030
        /*0158*/ 	.short	0x0100
        /*015a*/ 	.byte	0x08
	.zero		1


	//   ....[13]....
        /*015c*/ 	.word	0x00000320
        /*0160*/ 	.word	0x000000ff
        /*0164*/ 	.word	0x00000158
        /*0168*/ 	.short	0x0100
        /*016a*/ 	.byte	0x08
	.zero		1


	//   ....[14]....
        /*016c*/ 	.word	0x00000330
        /*0170*/ 	.word	0x000000ff
        /*0174*/ 	.word	0x00000038
        /*0178*/ 	.short	0x0100
        /*017a*/ 	.byte	0x08
	.zero		1


	//   ....[15]....
        /*017c*/ 	.word	0x00000340
        /*0180*/ 	.word	0x000000ff
        /*0184*/ 	.word	0x00000160
        /*0188*/ 	.short	0x0100
        /*018a*/ 	.byte	0x08
	.zero		1


	//   ....[16]....
        /*018c*/ 	.word	0x00000350
        /*0190*/ 	.word	0x000000ff
        /*0194*/ 	.word	0x00000040
        /*0198*/ 	.short	0x0100
        /*019a*/ 	.byte	0x08
	.zero		1


	//   ....[17]....
        /*019c*/ 	.word	0x00000360
        /*01a0*/ 	.word	0x000000ff
        /*01a4*/ 	.word	0x00000168
        /*01a8*/ 	.short	0x0100
        /*01aa*/ 	.byte	0x08
	.zero		1


	//   ....[18]....
        /*01ac*/ 	.word	0x00000370
        /*01b0*/ 	.word	0x000000ff
        /*01b4*/ 	.word	0x00000048
        /*01b8*/ 	.short	0x0100
        /*01ba*/ 	.byte	0x08
	.zero		1


	//   ....[19]....
        /*01bc*/ 	.word	0x00000380
        /*01c0*/ 	.word	0x000000ff
        /*01c4*/ 	.word	0x00000170
        /*01c8*/ 	.short	0x0100
        /*01ca*/ 	.byte	0x08
	.zero		1


	//   ....[20]....
        /*01cc*/ 	.word	0x00000390
        /*01d0*/ 	.word	0x000000ff
        /*01d4*/ 	.word	0x00000050
        /*01d8*/ 	.short	0x0100
        /*01da*/ 	.byte	0x08
	.zero		1


	//   ....[21]....
        /*01dc*/ 	.word	0x000003a0
        /*01e0*/ 	.word	0x000000ff
        /*01e4*/ 	.word	0x00000178
        /*01e8*/ 	.short	0x0100
        /*01ea*/ 	.byte	0x08
	.zero		1


	//   ....[22]....
        /*01ec*/ 	.word	0x000003b0
        /*01f0*/ 	.word	0x000000ff
        /*01f4*/ 	.word	0x00000058
        /*01f8*/ 	.short	0x0100
        /*01fa*/ 	.byte	0x08
	.zero		1


	//   ....[23]....
        /*01fc*/ 	.word	0x000003c0
        /*0200*/ 	.word	0x000000ff
        /*0204*/ 	.word	0x00000180
        /*0208*/ 	.short	0x0100
        /*020a*/ 	.byte	0x08
	.zero		1


	//   ....[24]....
        /*020c*/ 	.word	0x000003d0
        /*0210*/ 	.word	0x000000ff
        /*0214*/ 	.word	0x00000060
        /*0218*/ 	.short	0x0100
        /*021a*/ 	.byte	0x08
	.zero		1


	//   ....[25]....
        /*021c*/ 	.word	0x000003e0
        /*0220*/ 	.word	0x000000ff
        /*0224*/ 	.word	0x00000188
        /*0228*/ 	.short	0x0100
        /*022a*/ 	.byte	0x08
	.zero		1


	//   ....[26]....
        /*022c*/ 	.word	0x000003f0
        /*0230*/ 	.word	0x000000ff
        /*0234*/ 	.word	0x00000068
        /*0238*/ 	.short	0x0100
        /*023a*/ 	.byte	0x08
	.zero		1


	//   ....[27]....
        /*023c*/ 	.word	0x00000400
        /*0240*/ 	.word	0x000000ff
        /*0244*/ 	.word	0x00000190
        /*0248*/ 	.short	0x0100
        /*024a*/ 	.byte	0x08
	.zero		1


	//   ....[28]....
        /*024c*/ 	.word	0x00000410
        /*0250*/ 	.word	0x000000ff
        /*0254*/ 	.word	0x00000070
        /*0258*/ 	.short	0x0100
        /*025a*/ 	.byte	0x08
	.zero		1


	//   ....[29]....
        /*025c*/ 	.word	0x00000420
        /*0260*/ 	.word	0x000000ff
        /*0264*/ 	.word	0x00000198
        /*0268*/ 	.short	0x0100
        /*026a*/ 	.byte	0x08
	.zero		1


	//   ....[30]....
        /*026c*/ 	.word	0x00000430
        /*0270*/ 	.word	0x000000ff
        /*0274*/ 	.word	0x00000078
        /*0278*/ 	.short	0x0100
        /*027a*/ 	.byte	0x08
	.zero		1


	//   ....[31]....
        /*027c*/ 	.word	0x00000440
        /*0280*/ 	.word	0x000000ff
        /*0284*/ 	.word	0x000001a0
        /*0288*/ 	.short	0x0100
        /*028a*/ 	.byte	0x08
	.zero		1


	//   ....[32]....
        /*028c*/ 	.word	0x00000450
        /*0290*/ 	.word	0x000000ff
        /*0294*/ 	.word	0x00000080
        /*0298*/ 	.short	0x0100
        /*029a*/ 	.byte	0x08
	.zero		1


	//   ....[33]....
        /*029c*/ 	.word	0x00000460
        /*02a0*/ 	.word	0x000000ff
        /*02a4*/ 	.word	0x000001a8
        /*02a8*/ 	.short	0x0100
        /*02aa*/ 	.byte	0x08
	.zero		1


	//   ....[34]....
        /*02ac*/ 	.word	0x00000470
        /*02b0*/ 	.word	0x000000ff
        /*02b4*/ 	.word	0x00000088
        /*02b8*/ 	.short	0x0100
        /*02ba*/ 	.byte	0x08
	.zero		1


	//   ....[35]....
        /*02bc*/ 	.word	0x00000480
        /*02c0*/ 	.word	0x000000ff
        /*02c4*/ 	.word	0x000001b0
        /*02c8*/ 	.short	0x0100
        /*02ca*/ 	.byte	0x08
	.zero		1


	//   ....[36]....
        /*02cc*/ 	.word	0x00000490
        /*02d0*/ 	.word	0x000000ff
        /*02d4*/ 	.word	0x00000090
        /*02d8*/ 	.short	0x0100
        /*02da*/ 	.byte	0x08
	.zero		1


	//   ....[37]....
        /*02dc*/ 	.word	0x000004a0
        /*02e0*/ 	.word	0x000000ff
        /*02e4*/ 	.word	0x000001b8
        /*02e8*/ 	.short	0x0100
        /*02ea*/ 	.byte	0x08
	.zero		1


	//   ....[38]....
        /*02ec*/ 	.word	0x000004b0
        /*02f0*/ 	.word	0x000000ff
        /*02f4*/ 	.word	0x00000098
        /*02f8*/ 	.short	0x0100
        /*02fa*/ 	.byte	0x08
	.zero		1


	//   ....[39]....
        /*02fc*/ 	.word	0x000004c0
        /*0300*/ 	.word	0x000000ff
        /*0304*/ 	.word	0x000001c0
        /*0308*/ 	.short	0x0100
        /*030a*/ 	.byte	0x08
	.zero		1


	//   ....[40]....
        /*030c*/ 	.word	0x000004d0
        /*0310*/ 	.word	0x000000ff
        /*0314*/ 	.word	0x000000a0
        /*0318*/ 	.short	0x0100
        /*031a*/ 	.byte	0x08
	.zero		1


	//   ....[41]....
        /*031c*/ 	.word	0x000004e0
        /*0320*/ 	.word	0x000000ff
        /*0324*/ 	.word	0x000001c8
        /*0328*/ 	.short	0x0100
        /*032a*/ 	.byte	0x08
	.zero		1


	//   ....[42]....
        /*032c*/ 	.word	0x000004f0
        /*0330*/ 	.word	0x000000ff
        /*0334*/ 	.word	0x000000a8
        /*0338*/ 	.short	0x0100
        /*033a*/ 	.byte	0x08
	.zero		1


	//   ....[43]....
        /*033c*/ 	.word	0x00000500
        /*0340*/ 	.word	0x000000ff
        /*0344*/ 	.word	0x000001d0
        /*0348*/ 	.short	0x0100
        /*034a*/ 	.byte	0x08
	.zero		1


	//   ....[44]....
        /*034c*/ 	.word	0x00000510
        /*0350*/ 	.word	0x000000ff
        /*0354*/ 	.word	0x000000b0
        /*0358*/ 	.short	0x0100
        /*035a*/ 	.byte	0x08
	.zero		1


	//   ....[45]....
        /*035c*/ 	.word	0x00000520
        /*0360*/ 	.word	0x000000ff
        /*0364*/ 	.word	0x000001d8
        /*0368*/ 	.short	0x0100
        /*036a*/ 	.byte	0x08
	.zero		1


	//   ....[46]....
        /*036c*/ 	.word	0x00000530
        /*0370*/ 	.word	0x000000ff
        /*0374*/ 	.word	0x000000b8
        /*0378*/ 	.short	0x0100
        /*037a*/ 	.byte	0x08
	.zero		1


	//   ....[47]....
        /*037c*/ 	.word	0x00000540
        /*0380*/ 	.word	0x000000ff
        /*0384*/ 	.word	0x000001e0
        /*0388*/ 	.short	0x0100
        /*038a*/ 	.byte	0x08
	.zero		1


	//   ....[48]....
        /*038c*/ 	.word	0x00000550
        /*0390*/ 	.word	0x000000ff
        /*0394*/ 	.word	0x000000c0
        /*0398*/ 	.short	0x0100
        /*039a*/ 	.byte	0x08
	.zero		1


	//   ....[49]....
        /*039c*/ 	.word	0x00000560
        /*03a0*/ 	.word	0x000000ff
        /*03a4*/ 	.word	0x000001e8
        /*03a8*/ 	.short	0x0100
        /*03aa*/ 	.byte	0x08
	.zero		1


	//   ....[50]....
        /*03ac*/ 	.word	0x00000570
        /*03b0*/ 	.word	0x000000ff
        /*03b4*/ 	.word	0x000000c8
        /*03b8*/ 	.short	0x0100
        /*03ba*/ 	.byte	0x08
	.zero		1


	//   ....[51]....
        /*03bc*/ 	.word	0x00000580
        /*03c0*/ 	.word	0x000000ff
        /*03c4*/ 	.word	0x000001f0
        /*03c8*/ 	.short	0x0100
        /*03ca*/ 	.byte	0x08
	.zero		1


	//   ....[52]....
        /*03cc*/ 	.word	0x00000590
        /*03d0*/ 	.word	0x000000ff
        /*03d4*/ 	.word	0x000000d0
        /*03d8*/ 	.short	0x0100
        /*03da*/ 	.byte	0x08
	.zero		1


	//   ....[53]....
        /*03dc*/ 	.word	0x000005a0
        /*03e0*/ 	.word	0x000000ff
        /*03e4*/ 	.word	0x000001f8
        /*03e8*/ 	.short	0x0100
        /*03ea*/ 	.byte	0x08
	.zero		1


	//   ....[54]....
        /*03ec*/ 	.word	0x000005b0
        /*03f0*/ 	.word	0x000000ff
        /*03f4*/ 	.word	0x000000d8
        /*03f8*/ 	.short	0x0100
        /*03fa*/ 	.byte	0x08
	.zero		1


	//   ....[55]....
        /*03fc*/ 	.word	0x000005c0
        /*0400*/ 	.word	0x000000ff
        /*0404*/ 	.word	0x00000200
        /*0408*/ 	.short	0x0100
        /*040a*/ 	.byte	0x08
	.zero		1


	//   ....[56]....
        /*040c*/ 	.word	0x000005d0
        /*0410*/ 	.word	0x000000ff
        /*0414*/ 	.word	0x000000e0
        /*0418*/ 	.short	0x0100
        /*041a*/ 	.byte	0x08
	.zero		1


	//   ....[57]....
        /*041c*/ 	.word	0x000005e0
        /*0420*/ 	.word	0x000000ff
        /*0424*/ 	.word	0x00000208
        /*0428*/ 	.short	0x0100
        /*042a*/ 	.byte	0x08
	.zero		1


	//   ....[58]....
        /*042c*/ 	.word	0x000005f0
        /*0430*/ 	.word	0x000000ff
        /*0434*/ 	.word	0x000000e8
        /*0438*/ 	.short	0x0100
        /*043a*/ 	.byte	0x08
	.zero		1


	//   ....[59]....
        /*043c*/ 	.word	0x00000600
        /*0440*/ 	.word	0x000000ff
        /*0444*/ 	.word	0x00000210
        /*0448*/ 	.short	0x0100
        /*044a*/ 	.byte	0x08
	.zero		1


	//   ....[60]....
        /*044c*/ 	.word	0x00000610
        /*0450*/ 	.word	0x000000ff
        /*0454*/ 	.word	0x000000f0
        /*0458*/ 	.short	0x0100
        /*045a*/ 	.byte	0x08
	.zero		1


	//   ....[61]....
        /*045c*/ 	.word	0x00000620
        /*0460*/ 	.word	0x000000ff
        /*0464*/ 	.word	0x00000218
        /*0468*/ 	.short	0x0100
        /*046a*/ 	.byte	0x08
	.zero		1


	//   ....[62]....
        /*046c*/ 	.word	0x00000630
        /*0470*/ 	.word	0x000000ff
        /*0474*/ 	.word	0x000000f8
        /*0478*/ 	.short	0x0100
        /*047a*/ 	.byte	0x08
	.zero		1


	//   ....[63]....
        /*047c*/ 	.word	0x00000640
        /*0480*/ 	.word	0x000000ff
        /*0484*/ 	.word	0x00000220
        /*0488*/ 	.short	0x0100
        /*048a*/ 	.byte	0x08
	.zero		1


	//   ....[64]....
        /*048c*/ 	.word	0x00000650
        /*0490*/ 	.word	0x000000ff
        /*0494*/ 	.word	0x00000100
        /*0498*/ 	.short	0x0100
        /*049a*/ 	.byte	0x08
	.zero		1


	//   ....[65]....
        /*049c*/ 	.word	0x00000660
        /*04a0*/ 	.word	0x000000ff
        /*04a4*/ 	.word	0x00000228
        /*04a8*/ 	.short	0x0100
        /*04aa*/ 	.byte	0x08
	.zero		1


	//   ....[66]....
        /*04ac*/ 	.word	0x00000670
        /*04b0*/ 	.word	0x000000ff
        /*04b4*/ 	.word	0x00000108
        /*04b8*/ 	.short	0x0100
        /*04ba*/ 	.byte	0x08
	.zero		1


	//   ....[67]....
        /*04bc*/ 	.word	0x00000680
        /*04c0*/ 	.word	0x000000ff
        /*04c4*/ 	.word	0x00000230
        /*04c8*/ 	.short	0x0100
        /*04ca*/ 	.byte	0x08
	.zero		1


	//   ....[68]....
        /*04cc*/ 	.word	0x00000690
        /*04d0*/ 	.word	0x000000ff
        /*04d4*/ 	.word	0x00000110
        /*04d8*/ 	.short	0x0100
        /*04da*/ 	.byte	0x08
	.zero		1


	//   ....[69]....
        /*04dc*/ 	.word	0x000006a0
        /*04e0*/ 	.word	0x000000ff
        /*04e4*/ 	.word	0x00000238
        /*04e8*/ 	.short	0x0100
        /*04ea*/ 	.byte	0x08
	.zero		1


	//   ....[70]....
        /*04ec*/ 	.word	0x000006b0
        /*04f0*/ 	.word	0x000000ff
        /*04f4*/ 	.word	0x00000118
        /*04f8*/ 	.short	0x0100
        /*04fa*/ 	.byte	0x08
	.zero		1


	//   ....[71]....
        /*04fc*/ 	.word	0x000006c0
        /*0500*/ 	.word	0x000000ff
        /*0504*/ 	.word	0x00000240
        /*0508*/ 	.short	0x0100
        /*050a*/ 	.byte	0x08
	.zero		1


	//   ....[72]....
        /*050c*/ 	.word	0x000006d0
        /*0510*/ 	.word	0x000000ff
        /*0514*/ 	.word	0x00000120
        /*0518*/ 	.short	0x0100
        /*051a*/ 	.byte	0x08
	.zero		1


	//   ....[73]....
        /*051c*/ 	.word	0x000006e0
        /*0520*/ 	.word	0x000000ff
        /*0524*/ 	.word	0x00000248
        /*0528*/ 	.short	0x0100
        /*052a*/ 	.byte	0x08
	.zero		1


	//   ....[74]....
        /*052c*/ 	.word	0x00000a00
        /*0530*/ 	.word	0x000000ff
        /*0534*/ 	.word	0x00000280
        /*0538*/ 	.short	0x0100
        /*053a*/ 	.byte	0x08
	.zero		1


	//   ....[75]....
        /*053c*/ 	.word	0x00000a70
        /*0540*/ 	.word	0x000000ff
        /*0544*/ 	.word	0x00000288
        /*0548*/ 	.short	0x0100
        /*054a*/ 	.byte	0x08
	.zero		1


	//   ....[76]....
        /*054c*/ 	.word	0x00000a90
        /*0550*/ 	.word	0x000000ff
        /*0554*/ 	.word	0x00000260
        /*0558*/ 	.short	0x0100
        /*055a*/ 	.byte	0x09
	.zero		1


	//   ....[77]....
        /*055c*/ 	.word	0x00000aa0
        /*0560*/ 	.word	0x000000ff
        /*0564*/ 	.word	0x00000268
        /*0568*/ 	.short	0x0100
        /*056a*/ 	.byte	0x09
	.zero		1


	//   ....[78]....
        /*056c*/ 	.word	0x00000ab0
        /*0570*/ 	.word	0x000000ff
        /*0574*/ 	.word	0x00000270
        /*0578*/ 	.short	0x0100
        /*057a*/ 	.byte	0x09
	.zero		1


	//   ....[79]....
        /*057c*/ 	.word	0x00000ac0
        /*0580*/ 	.word	0x000000ff
        /*0584*/ 	.word	0x00000278
        /*0588*/ 	.short	0x0100
        /*058a*/ 	.byte	0x09
	.zero		1


	//   ....[80]....
        /*058c*/ 	.word	0x00001890
        /*0590*/ 	.word	0x000000ff
        /*0594*/ 	.word	0xfffffff8
        /*0598*/ 	.short	0x010a
        /*059a*/ 	.byte	0x0f
	.zero		1


	//   ....[81]....
        /*059c*/ 	.word	0x00001d70
        /*05a0*/ 	.word	0x000000ff
        /*05a4*/ 	.word	0x00000000
        /*05a8*/ 	.short	0x010a
        /*05aa*/ 	.byte	0x06
	.zero		1


	//   ....[82]....
        /*05ac*/ 	.word	0x00001db0
        /*05b0*/ 	.word	0x000000ff
        /*05b4*/ 	.word	0x00000000
        /*05b8*/ 	.short	0x010a
        /*05ba*/ 	.byte	0x06
	.zero		1


	//   ....[83]....
        /*05bc*/ 	.word	0x00002660
        /*05c0*/ 	.word	0x000000ff
        /*05c4*/ 	.word	0x00000000
        /*05c8*/ 	.short	0x010a
        /*05ca*/ 	.byte	0x09
	.zero		1


	//   ....[84]....
        /*05cc*/ 	.word	0x000026a0
        /*05d0*/ 	.word	0x000000ff
        /*05d4*/ 	.word	0x00000000
        /*05d8*/ 	.short	0x010a
        /*05da*/ 	.byte	0x09
	.zero		1


	//   ....[85]....
        /*05dc*/ 	.word	0x00002cb0
        /*05e0*/ 	.word	0x000000ff
        /*05e4*/ 	.word	0x00000000
        /*05e8*/ 	.short	0x0101
        /*05ea*/ 	.byte	0x08
	.zero		1


	//   ....[86]....
        /*05ec*/ 	.word	0x00003220
        /*05f0*/ 	.word	0x00000011
        /*05f4*/ 	.word	0x00000000
        /*05f8*/ 	.short	0x0101
        /*05fa*/ 	.byte	0x16
	.zero		1


	//   ....[87]....
        /*05fc*/ 	.word	0x00003320
        /*0600*/ 	.word	0x000000ff
        /*0604*/ 	.word	0x00000000
        /*0608*/ 	.short	0x0101
        /*060a*/ 	.byte	0x06
	.zero		1


	//   ....[88]....
        /*060c*/ 	.word	0x000033d0
        /*0610*/ 	.word	0x000000ff
        /*0614*/ 	.word	0x00000008
        /*0618*/ 	.short	0x010a
        /*061a*/ 	.byte	0x0f
	.zero		1


	//   ....[89]....
        /*061c*/ 	.word	0x00007c90
        /*0620*/ 	.word	0x00000004
        /*0624*/ 	.word	0x00000000
        /*0628*/ 	.short	0x0101
        /*062a*/ 	.byte	0x16
	.zero		1


	//   ....[90]....
        /*062c*/ 	.word	0x00008570
        /*0630*/ 	.word	0x00000013
        /*0634*/ 	.word	0x00000128
        /*0638*/ 	.short	0x010a
        /*063a*/ 	.byte	0x3f
	.zero		1


	//   ....[91]....
        /*063c*/ 	.word	0x00008950
        /*0640*/ 	.word	0x0000000a
        /*0644*/ 	.word	0x00000288
        /*0648*/ 	.short	0x0101
        /*064a*/ 	.byte	0x3f
	.zero		1


	//   ....[92]....
        /*064c*/ 	.word	0x00009060
        /*0650*/ 	.word	0x00000005
        /*0654*/ 	.word	0x00000000
        /*0658*/ 	.short	0x010a
        /*065a*/ 	.byte	0x3f
	.zero		1


	//   ....[93]....
        /*065c*/ 	.word	0x000090e0
        /*0660*/ 	.word	0x00000007
        /*0664*/ 	.word	0x00000000
        /*0668*/ 	.short	0x010a
        /*066a*/ 	.byte	0x3f
	.zero		1


	//   ....[94]....
        /*066c*/ 	.word	0x00009170
        /*0670*/ 	.word	0x00000006
        /*0674*/ 	.word	0x00000000
        /*0678*/ 	.short	0x010a
        /*067a*/ 	.byte	0x3f
	.zero		1


	//   ....[95]....
        /*067c*/ 	.word	0x00009200
        /*0680*/ 	.word	0x00000009
        /*0684*/ 	.word	0x00000000
        /*0688*/ 	.short	0x010a
        /*068a*/ 	.byte	0x3f
	.zero		1


	//   ....[96]....
        /*068c*/ 	.word	0x00009290
        /*0690*/ 	.word	0x00000006
        /*0694*/ 	.word	0x00000000
        /*0698*/ 	.short	0x010a
        /*069a*/ 	.byte	0x3f
	.zero		1


	//   ....[97]....
        /*069c*/ 	.word	0x00009320
        /*06a0*/ 	.word	0x00000009
        /*06a4*/ 	.word	0x00000000
        /*06a8*/ 	.short	0x010a
        /*06aa*/ 	.byte	0x3f
	.zero		1


	//   ....[98]....
        /*06ac*/ 	.word	0x000093b0
        /*06b0*/ 	.word	0x00000006
        /*06b4*/ 	.word	0x00000000
        /*06b8*/ 	.short	0x010a
        /*06ba*/ 	.byte	0x3f
	.zero		1


	//   ....[99]....
        /*06bc*/ 	.word	0x00009440
        /*06c0*/ 	.word	0x00000009
        /*06c4*/ 	.word	0x00000000
        /*06c8*/ 	.short	0x010a
        /*06ca*/ 	.byte	0x3f
	.zero		1


	//   ....[100]....
        /*06cc*/ 	.word	0x000094d0
        /*06d0*/ 	.word	0x00000006
        /*06d4*/ 	.word	0x00000000
        /*06d8*/ 	.short	0x010a
        /*06da*/ 	.byte	0x3f
	.zero		1


	//   ....[101]....
        /*06dc*/ 	.word	0x00009560
        /*06e0*/ 	.word	0x00000009
        /*06e4*/ 	.word	0x00000000
        /*06e8*/ 	.short	0x010a
        /*06ea*/ 	.byte	0x3f
	.zero		1


	//   ....[102]....
        /*06ec*/ 	.word	0x000095f0
        /*06f0*/ 	.word	0x00000006
        /*06f4*/ 	.word	0x00000000
        /*06f8*/ 	.short	0x010a
        /*06fa*/ 	.byte	0x3f
	.zero		1


	//   ....[103]....
        /*06fc*/ 	.word	0x00009680
        /*0700*/ 	.word	0x00000009
        /*0704*/ 	.word	0x00000000
        /*0708*/ 	.short	0x010a
        /*070a*/ 	.byte	0x3f
	.zero		1


	//   ....[104]....
        /*070c*/ 	.word	0x00009710
        /*0710*/ 	.word	0x00000006
        /*0714*/ 	.word	0x00000000
        /*0718*/ 	.short	0x010a
        /*071a*/ 	.byte	0x3f
	.zero		1


	//   ....[105]....
        /*071c*/ 	.word	0x000097a0
        /*0720*/ 	.word	0x00000009
        /*0724*/ 	.word	0x00000000
        /*0728*/ 	.short	0x010a
        /*072a*/ 	.byte	0x3f
	.zero		1


	//   ....[106]....
        /*072c*/ 	.word	0x00009830
        /*0730*/ 	.word	0x00000006
        /*0734*/ 	.word	0x00000000
        /*0738*/ 	.short	0x010a
        /*073a*/ 	.byte	0x3f
	.zero		1


	//   ....[107]....
        /*073c*/ 	.word	0x000098c0
        /*0740*/ 	.word	0x00000009
        /*0744*/ 	.word	0x00000000
        /*0748*/ 	.short	0x010a
        /*074a*/ 	.byte	0x3f
	.zero		1


	//   ....[108]....
        /*074c*/ 	.word	0x00009950
        /*0750*/ 	.word	0x00000006
        /*0754*/ 	.word	0x00000000
        /*0758*/ 	.short	0x010a
        /*075a*/ 	.byte	0x3f
	.zero		1


	//   ....[109]....
        /*075c*/ 	.word	0x000099e0
        /*0760*/ 	.word	0x00000009
        /*0764*/ 	.word	0x00000000
        /*0768*/ 	.short	0x010a
        /*076a*/ 	.byte	0x3f
	.zero		1


	//   ....[110]....
        /*076c*/ 	.word	0x00009a70
        /*0770*/ 	.word	0x00000006
        /*0774*/ 	.word	0x00000000
        /*0778*/ 	.short	0x010a
        /*077a*/ 	.byte	0x3f
	.zero		1


	//   ....[111]....
        /*077c*/ 	.word	0x00009b00
        /*0780*/ 	.word	0x00000009
        /*0784*/ 	.word	0x00000000
        /*0788*/ 	.short	0x010a
        /*078a*/ 	.byte	0x3f
	.zero		1


	//   ....[112]....
        /*078c*/ 	.word	0x00009b90
        /*0790*/ 	.word	0x00000006
        /*0794*/ 	.word	0x00000000
        /*0798*/ 	.short	0x010a
        /*079a*/ 	.byte	0x3f
	.zero		1


	//   ....[113]....
        /*079c*/ 	.word	0x00009c20
        /*07a0*/ 	.word	0x00000009
        /*07a4*/ 	.word	0x00000000
        /*07a8*/ 	.short	0x010a
        /*07aa*/ 	.byte	0x3f
	.zero		1


	//   ....[114]....
        /*07ac*/ 	.word	0x00009cb0
        /*07b0*/ 	.word	0x00000006
        /*07b4*/ 	.word	0x00000000
        /*07b8*/ 	.short	0x010a
        /*07ba*/ 	.byte	0x3f
	.zero		1


	//   ....[115]....
        /*07bc*/ 	.word	0x00009d40
        /*07c0*/ 	.word	0x00000009
        /*07c4*/ 	.word	0x00000000
        /*07c8*/ 	.short	0x010a
        /*07ca*/ 	.byte	0x3f
	.zero		1


	//   ....[116]....
        /*07cc*/ 	.word	0x00009dd0
        /*07d0*/ 	.word	0x00000006
        /*07d4*/ 	.word	0x00000000
        /*07d8*/ 	.short	0x010a
        /*07da*/ 	.byte	0x3f
	.zero		1


	//   ....[117]....
        /*07dc*/ 	.word	0x00009e60
        /*07e0*/ 	.word	0x00000009
        /*07e4*/ 	.word	0x00000000
        /*07e8*/ 	.short	0x010a
        /*07ea*/ 	.byte	0x3f
	.zero		1


	//   ....[118]....
        /*07ec*/ 	.word	0x00009ef0
        /*07f0*/ 	.word	0x00000006
        /*07f4*/ 	.word	0x00000000
        /*07f8*/ 	.short	0x010a
        /*07fa*/ 	.byte	0x3f
	.zero		1


	//   ....[119]....
        /*07fc*/ 	.word	0x00009f80
        /*0800*/ 	.word	0x00000009
        /*0804*/ 	.word	0x00000000
        /*0808*/ 	.short	0x010a
        /*080a*/ 	.byte	0x3f
	.zero		1


	//   ....[120]....
        /*080c*/ 	.word	0x0000a010
        /*0810*/ 	.word	0x00000006
        /*0814*/ 	.word	0x00000000
        /*0818*/ 	.short	0x010a
        /*081a*/ 	.byte	0x3f
	.zero		1


	//   ....[121]....
        /*081c*/ 	.word	0x0000a0a0
        /*0820*/ 	.word	0x00000009
        /*0824*/ 	.word	0x00000000
        /*0828*/ 	.short	0x010a
        /*082a*/ 	.byte	0x3f
	.zero		1


	//   ....[122]....
        /*082c*/ 	.word	0x0000a130
        /*0830*/ 	.word	0x00000006
        /*0834*/ 	.word	0x00000000
        /*0838*/ 	.short	0x010a
        /*083a*/ 	.byte	0x3f
	.zero		1


	//   ....[123]....
        /*083c*/ 	.word	0x0000a1c0
        /*0840*/ 	.word	0x00000009
        /*0844*/ 	.word	0x00000000
        /*0848*/ 	.short	0x010a
        /*084a*/ 	.byte	0x3f
	.zero		1


	//   ....[124]....
        /*084c*/ 	.word	0x0000a250
        /*0850*/ 	.word	0x00000006
        /*0854*/ 	.word	0x00000000
        /*0858*/ 	.short	0x010a
        /*085a*/ 	.byte	0x3f
	.zero		1


	//   ....[125]....
        /*085c*/ 	.word	0x0000a2e0
        /*0860*/ 	.word	0x00000009
        /*0864*/ 	.word	0x00000000
        /*0868*/ 	.short	0x010a
        /*086a*/ 	.byte	0x3f
	.zero		1


	//   ....[126]....
        /*086c*/ 	.word	0x0000a370
        /*0870*/ 	.word	0x00000008
        /*0874*/ 	.word	0x00000000
        /*0878*/ 	.short	0x010a
        /*087a*/ 	.byte	0x3f
	.zero		1


	//   ....[127]....
        /*087c*/ 	.word	0x0000a400
        /*0880*/ 	.word	0x0000000b
        /*0884*/ 	.word	0x00000000
        /*0888*/ 	.short	0x010a
        /*088a*/ 	.byte	0x3f
	.zero		1


	//   ....[128]....
        /*088c*/ 	.word	0x0000a490
        /*0890*/ 	.word	0x00000003
        /*0894*/ 	.word	0x00000000
        /*0898*/ 	.short	0x010a
        /*089a*/ 	.byte	0x3f
	.zero		1


	//   ....[129]....
        /*089c*/ 	.word	0x0000a500
        /*08a0*/ 	.word	0x00000011
        /*08a4*/ 	.word	0xfffffff8
        /*08a8*/ 	.short	0x010a
        /*08aa*/ 	.byte	0x3f
	.zero		1


	//   ....[130]....
        /*08ac*/ 	.word	0x0000a560
        /*08b0*/ 	.word	0x00000011
        /*08b4*/ 	.word	0x00000000
        /*08b8*/ 	.short	0x010a
        /*08ba*/ 	.byte	0x3f
	.zero		1


	//   ....[131]....
        /*08bc*/ 	.word	0x0000a5c0
        /*08c0*/ 	.word	0x00000012
        /*08c4*/ 	.word	0x00000000
        /*08c8*/ 	.short	0x010a
        /*08ca*/ 	.byte	0x3f
	.zero		1


	//   ....[132]....
        /*08cc*/ 	.word	0x0000a620
        /*08d0*/ 	.word	0x00000011
        /*08d4*/ 	.word	0x00000008
        /*08d8*/ 	.short	0x010a
        /*08da*/ 	.byte	0x3f
	.zero		1


	//   ....[133]....
        /*08dc*/ 	.word	0x0000a6f0
        /*08e0*/ 	.word	0x00000013
        /*08e4*/ 	.word	0x00000128
        /*08e8*/ 	.short	0x010a
        /*08ea*/ 	.byte	0x3f
	.zero		1


	//   ....[134]....
        /*08ec*/ 	.word	0x0000a7d0
        /*08f0*/ 	.word	0x00000005
        /*08f4*/ 	.word	0x00000000
        /*08f8*/ 	.short	0x010a
        /*08fa*/ 	.byte	0x3f
	.zero		1


	//   ....[135]....
        /*08fc*/ 	.word	0x0000a820
        /*0900*/ 	.word	0x00000007
        /*0904*/ 	.word	0x00000000
        /*0908*/ 	.short	0x010a
        /*090a*/ 	.byte	0x3f
	.zero		1


	//   ....[136]....
        /*090c*/ 	.word	0x0000a870
        /*0910*/ 	.word	0x00000006
        /*0914*/ 	.word	0x00000000
        /*0918*/ 	.short	0x010a
        /*091a*/ 	.byte	0x3f
	.zero		1


	//   ....[137]....
        /*091c*/ 	.word	0x0000a8c0
        /*0920*/ 	.word	0x00000009
        /*0924*/ 	.word	0x00000000
        /*0928*/ 	.short	0x010a
        /*092a*/ 	.byte	0x3f
	.zero		1


	//   ....[138]....
        /*092c*/ 	.word	0x0000a910
        /*0930*/ 	.word	0x00000006
        /*0934*/ 	.word	0x00000000
        /*0938*/ 	.short	0x010a
        /*093a*/ 	.byte	0x3f
	.zero		1


	//   ....[139]....
        /*093c*/ 	.word	0x0000a960
        /*0940*/ 	.word	0x00000009
        /*0944*/ 	.word	0x00000000
        /*0948*/ 	.short	0x010a
        /*094a*/ 	.byte	0x3f
	.zero		1


	//   ....[140]....
        /*094c*/ 	.word	0x0000a9b0
        /*0950*/ 	.word	0x00000006
        /*0954*/ 	.word	0x00000000
        /*0958*/ 	.short	0x010a
        /*095a*/ 	.byte	0x3f
	.zero		1


	//   ....[141]....
        /*095c*/ 	.word	0x0000aa00
        /*0960*/ 	.word	0x00000009
        /*0964*/ 	.word	0x00000000
        /*0968*/ 	.short	0x010a
        /*096a*/ 	.byte	0x3f
	.zero		1


	//   ....[142]....
        /*096c*/ 	.word	0x0000aa50
        /*0970*/ 	.word	0x00000006
        /*0974*/ 	.word	0x00000000
        /*0978*/ 	.short	0x010a
        /*097a*/ 	.byte	0x3f
	.zero		1


	//   ....[143]....
        /*097c*/ 	.word	0x0000aaa0
        /*0980*/ 	.word	0x00000009
        /*0984*/ 	.word	0x00000000
        /*0988*/ 	.short	0x010a
        /*098a*/ 	.byte	0x3f
	.zero		1


	//   ....[144]....
        /*098c*/ 	.word	0x0000aaf0
        /*0990*/ 	.word	0x00000006
        /*0994*/ 	.word	0x00000000
        /*0998*/ 	.short	0x010a
        /*099a*/ 	.byte	0x3f
	.zero		1


	//   ....[145]....
        /*099c*/ 	.word	0x0000ab40
        /*09a0*/ 	.word	0x00000009
        /*09a4*/ 	.word	0x00000000
        /*09a8*/ 	.short	0x010a
        /*09aa*/ 	.byte	0x3f
	.zero		1


	//   ....[146]....
        /*09ac*/ 	.word	0x0000ab90
        /*09b0*/ 	.word	0x00000006
        /*09b4*/ 	.word	0x00000000
        /*09b8*/ 	.short	0x010a
        /*09ba*/ 	.byte	0x3f
	.zero		1


	//   ....[147]....
        /*09bc*/ 	.word	0x0000abe0
        /*09c0*/ 	.word	0x00000009
        /*09c4*/ 	.word	0x00000000
        /*09c8*/ 	.short	0x010a
        /*09ca*/ 	.byte	0x3f
	.zero		1


	//   ....[148]....
        /*09cc*/ 	.word	0x0000ac30
        /*09d0*/ 	.word	0x00000006
        /*09d4*/ 	.word	0x00000000
        /*09d8*/ 	.short	0x010a
        /*09da*/ 	.byte	0x3f
	.zero		1


	//   ....[149]....
        /*09dc*/ 	.word	0x0000ac80
        /*09e0*/ 	.word	0x00000009
        /*09e4*/ 	.word	0x00000000
        /*09e8*/ 	.short	0x010a
        /*09ea*/ 	.byte	0x3f
	.zero		1


	//   ....[150]....
        /*09ec*/ 	.word	0x0000acd0
        /*09f0*/ 	.word	0x00000006
        /*09f4*/ 	.word	0x00000000
        /*09f8*/ 	.short	0x010a
        /*09fa*/ 	.byte	0x3f
	.zero		1


	//   ....[151]....
        /*09fc*/ 	.word	0x0000ad20
        /*0a00*/ 	.word	0x00000009
        /*0a04*/ 	.word	0x00000000
        /*0a08*/ 	.short	0x010a
        /*0a0a*/ 	.byte	0x3f
	.zero		1


	//   ....[152]....
        /*0a0c*/ 	.word	0x0000ad70
        /*0a10*/ 	.word	0x00000006
        /*0a14*/ 	.word	0x00000000
        /*0a18*/ 	.short	0x010a
        /*0a1a*/ 	.byte	0x3f
	.zero		1


	//   ....[153]....
        /*0a1c*/ 	.word	0x0000adc0
        /*0a20*/ 	.word	0x00000009
        /*0a24*/ 	.word	0x00000000
        /*0a28*/ 	.short	0x010a
        /*0a2a*/ 	.byte	0x3f
	.zero		1


	//   ....[154]....
        /*0a2c*/ 	.word	0x0000ae10
        /*0a30*/ 	.word	0x00000006
        /*0a34*/ 	.word	0x00000000
        /*0a38*/ 	.short	0x010a
        /*0a3a*/ 	.byte	0x3f
	.zero		1


	//   ....[155]....
        /*0a3c*/ 	.word	0x0000ae60
        /*0a40*/ 	.word	0x00000009
        /*0a44*/ 	.word	0x00000000
        /*0a48*/ 	.short	0x010a
        /*0a4a*/ 	.byte	0x3f
	.zero		1


	//   ....[156]....
        /*0a4c*/ 	.word	0x0000aeb0
        /*0a50*/ 	.word	0x00000006
        /*0a54*/ 	.word	0x00000000
        /*0a58*/ 	.short	0x010a
        /*0a5a*/ 	.byte	0x3f
	.zero		1


	//   ....[157]....
        /*0a5c*/ 	.word	0x0000af00
        /*0a60*/ 	.word	0x00000009
        /*0a64*/ 	.word	0x00000000
        /*0a68*/ 	.short	0x010a
        /*0a6a*/ 	.byte	0x3f
	.zero		1


	//   ....[158]....
        /*0a6c*/ 	.word	0x0000af50
        /*0a70*/ 	.word	0x00000006
        /*0a74*/ 	.word	0x00000000
        /*0a78*/ 	.short	0x010a
        /*0a7a*/ 	.byte	0x3f
	.zero		1


	//   ....[159]....
        /*0a7c*/ 	.word	0x0000afa0
        /*0a80*/ 	.word	0x00000009
        /*0a84*/ 	.word	0x00000000
        /*0a88*/ 	.short	0x010a
        /*0a8a*/ 	.byte	0x3f
	.zero		1


	//   ....[160]....
        /*0a8c*/ 	.word	0x0000aff0
        /*0a90*/ 	.word	0x00000006
        /*0a94*/ 	.word	0x00000000
        /*0a98*/ 	.short	0x010a
        /*0a9a*/ 	.byte	0x3f
	.zero		1


	//   ....[161]....
        /*0a9c*/ 	.word	0x0000b040
        /*0aa0*/ 	.word	0x00000009
        /*0aa4*/ 	.word	0x00000000
        /*0aa8*/ 	.short	0x010a
        /*0aaa*/ 	.byte	0x3f
	.zero		1


	//   ....[162]....
        /*0aac*/ 	.word	0x0000b090
        /*0ab0*/ 	.word	0x00000006
        /*0ab4*/ 	.word	0x00000000
        /*0ab8*/ 	.short	0x010a
        /*0aba*/ 	.byte	0x3f
	.zero		1


	//   ....[163]....
        /*0abc*/ 	.word	0x0000b0e0
        /*0ac0*/ 	.word	0x00000009
        /*0ac4*/ 	.word	0x00000000
        /*0ac8*/ 	.short	0x010a
        /*0aca*/ 	.byte	0x3f
	.zero		1


	//   ....[164]....
        /*0acc*/ 	.word	0x0000b130
        /*0ad0*/ 	.word	0x00000006
        /*0ad4*/ 	.word	0x00000000
        /*0ad8*/ 	.short	0x010a
        /*0ada*/ 	.byte	0x3f
	.zero		1


	//   ....[165]....
        /*0adc*/ 	.word	0x0000b180
        /*0ae0*/ 	.word	0x00000009
        /*0ae4*/ 	.word	0x00000000
        /*0ae8*/ 	.short	0x010a
        /*0aea*/ 	.byte	0x3f
	.zero		1


	//   ....[166]....
        /*0aec*/ 	.word	0x0000b1d0
        /*0af0*/ 	.word	0x00000006
        /*0af4*/ 	.word	0x00000000
        /*0af8*/ 	.short	0x010a
        /*0afa*/ 	.byte	0x3f
	.zero		1


	//   ....[167]....
        /*0afc*/ 	.word	0x0000b220
        /*0b00*/ 	.word	0x00000009
        /*0b04*/ 	.word	0x00000000
        /*0b08*/ 	.short	0x010a
        /*0b0a*/ 	.byte	0x3f
	.zero		1


	//   ....[168]....
        /*0b0c*/ 	.word	0x0000b270
        /*0b10*/ 	.word	0x00000008
        /*0b14*/ 	.word	0x00000000
        /*0b18*/ 	.short	0x010a
        /*0b1a*/ 	.byte	0x3f
	.zero		1


	//   ....[169]....
        /*0b1c*/ 	.word	0x0000b2c0
        /*0b20*/ 	.word	0x0000000b
        /*0b24*/ 	.word	0x00000000
        /*0b28*/ 	.short	0x010a
        /*0b2a*/ 	.byte	0x3f
	.zero		1


	//----- nvinfo : EIATTR_NUM_MBARRIERS
	.align		4
.L_28:
        /*0b2c*/ 	.byte	0x03, 0x38
        /*0b2e*/ 	.short	0x0050


	//----- nvinfo : EIATTR_EXIT_INSTR_OFFSETS
	.align		4
        /*0b30*/ 	.byte	0x04, 0x1c
        /*0b32*/ 	.short	(.L_30 - .L_29)


	//   ....[0]....
.L_29:
        /*0b34*/ 	.word	0x000015c0


	//   ....[1]....
        /*0b38*/ 	.word	0x00001620


	//   ....[2]....
        /*0b3c*/ 	.word	0x000082a0


	//   ....[3]....
        /*0b40*/ 	.word	0x000082d0


	//   ....[4]....
        /*0b44*/ 	.word	0x0000a4e0


	//----- nvinfo : EIATTR_MAX_THREADS
	.align		4
.L_30:
        /*0b48*/ 	.byte	0x04, 0x05
        /*0b4a*/ 	.short	(.L_32 - .L_31)
.L_31:
        /*0b4c*/ 	.word	0x00000180
        /*0b50*/ 	.word	0x00000001
        /*0b54*/ 	.word	0x00000001


	//----- nvinfo : EIATTR_CRS_STACK_SIZE
	.align		4
.L_32:
        /*0b58*/ 	.byte	0x04, 0x1e
        /*0b5a*/ 	.short	(.L_34 - .L_33)
.L_33:
        /*0b5c*/ 	.word	0x00000000


	//----- nvinfo : EIATTR_CBANK_PARAM_SIZE
	.align		4
.L_34:
        /*0b60*/ 	.byte	0x03, 0x19
        /*0b62*/ 	.short	0x0470


	//----- nvinfo : EIATTR_PARAM_CBANK
	.align		4
        /*0b64*/ 	.byte	0x04, 0x0a
        /*0b66*/ 	.short	(.L_36 - .L_35)
	.align		4
.L_35:
        /*0b68*/ 	.word	index@(.nv.constant0._ZN7cutlass13device_kernelINS_4gemm6kernel13GemmUniversalIN4cute5tupleIJiiiiEEENS1_10collective13CollectiveMmaINS1_37MainloopSm90TmaGmmaWarpSpecializedFP8ILi37ENS5_IJNS4_1CILi1EEESB_SB_EEENS1_32KernelTmaWarpSpecializedPingpongEEENS5_IJNSA_ILi64EEENSA_ILi128EEENSA_ILi32EEEEEENS_12float_e5m2_tENS5_IJlSB_lEEESJ_SK_NS4_8TiledMMAINS4_8MMA_AtomIJNS4_4SM904GMMA31MMA_64x128x32_F32E5M2E5M2_SS_TNILNSO_7ScaleInE1ELSQ_1EEEEEENS4_6LayoutISC_NS5_IJNSA_ILi0EEESU_SU_EEEEENS5_IJNS4_10UnderscoreESX_SX_EEEEENS4_13SM90_TMA_LOADENS4_14ComposedLayoutINS4_7SwizzleILi1ELi4ELi3EEENS4_18smem_ptr_flag_bitsILi8EEENST_INS5_IJNSA_ILi8EEESH_EEENS5_IJSH_SB_EEEEEEEvNS4_8identityES10_S1A_vS1B_EENS_8epilogue10collective6detail29Sm90TmaWarpSpecializedAdapterINS1E_15DefaultEpilogueISJ_SK_SK_NS1D_6thread17LinearCombinationISJ_Li1EffLNS1I_9ScaleType4KindE0ELNS_15FloatRoundStyleE2ESJ_EENS1_15EpilogueDefaultEEEEEvvEEEEvNT_6ParamsE)
        /*0b6c*/ 	.short	0x0210
        /*0b6e*/ 	.short	0x0470


	//----- nvinfo : EIATTR_SW_WAR
	.align		4
.L_36:
        /*0b70*/ 	.byte	0x04, 0x36
        /*0b72*/ 	.short	(.L_38 - .L_37)
.L_37:
        /*0b74*/ 	.word	0x00000008
.L_38:


//--------------------- .nv.callgraph             --------------------------
	.section	.nv.callgraph,"",@"SHT_CUDA_CALLGRAPH"
	.align	4
	.sectionentsize	8
	.align		4
        /*0000*/ 	.word	0x00000000
	.align		4
        /*0004*/ 	.word	0xffffffff
	.align		4
        /*0008*/ 	.word	0x00000000
	.align		4
        /*000c*/ 	.word	0xfffffffe
	.align		4
        /*0010*/ 	.word	0x00000000
	.align		4
        /*0014*/ 	.word	0xfffffffd
	.align		4
        /*0018*/ 	.word	0x00000000
	.align		4
        /*001c*/ 	.word	0xfffffffc


//--------------------- .nv.constant4             --------------------------
	.section	.nv.constant4,"a",@progbits
	.align	8
	.align		8
.nv.constant4:
        /*0000*/ 	.dword	_ZN39_INTERNAL_8e8966f4_4_k_cu_9ce2eafe_42244cuda3std3__45__cpo5beginE
	.align		8
        /*0008*/ 	.dword	_ZN39_INTERNAL_8e8966f4_4_k_cu_9ce2eafe_42244cuda3std3__45__cpo3endE
	.align		8
        /*0010*/ 	.dword	_ZN39_INTERNAL_8e8966f4_4_k_cu_9ce2eafe_42244cuda3std3__45__cpo6cbeginE
	.align		8
        /*0018*/ 	.dword	_ZN39_INTERNAL_8e8966f4_4_k_cu_9ce2eafe_42244cuda3std3__45__cpo4cendE
	.align		8
        /*0020*/ 	.dword	_ZN39_INTERNAL_8e8966f4_4_k_cu_9ce2eafe_42244cuda3std3__441_GLOBAL__N__8e8966f4_4_k_cu_9ce2eafe_42246ignoreE
	.align		8
        /*0028*/ 	.dword	_ZN39_INTERNAL_8e8966f4_4_k_cu_9ce2eafe_42244cuda3std3__419piecewise_constructE
	.align		8
        /*0030*/ 	.dword	_ZN39_INTERNAL_8e8966f4_4_k_cu_9ce2eafe_42244cuda3std3__48in_placeE
	.align		8
        /*0038*/ 	.dword	_ZN39_INTERNAL_8e8966f4_4_k_cu_9ce2eafe_42244cuda3std6ranges3__45__cpo4swapE
	.align		8
        /*0040*/ 	.dword	_ZN39_INTERNAL_8e8966f4_4_k_cu_9ce2eafe_42244cuda3std6ranges3__45__cpo9iter_moveE
	.align		8
        /*0048*/ 	.dword	_ZN39_INTERNAL_8e8966f4_4_k_cu_9ce2eafe_42244cute7productE
	.align		8
        /*0050*/ 	.dword	_ZN39_INTERNAL_8e8966f4_4_k_cu_9ce2eafe_42244cute1_E


//--------------------- .text._ZN7cutlass13device_kernelINS_4gemm6kernel13GemmUniversalIN4cute5tupleIJiiiiEEENS1_10collective13CollectiveMmaINS1_37MainloopSm90TmaGmmaWarpSpecializedFP8ILi37ENS5_IJNS4_1CILi1EEESB_SB_EEENS1_32KernelTmaWarpSpecializedPingpongEEENS5_IJNSA_ILi64EEENSA_ILi128EEENSA_ILi32EEEEEENS_12float_e5m2_tENS5_IJlSB_lEEESJ_SK_NS4_8TiledMMAINS4_8MMA_AtomIJNS4_4SM904GMMA31MMA_64x128x32_F32E5M2E5M2_SS_TNILNSO_7ScaleInE1ELSQ_1EEEEEENS4_6LayoutISC_NS5_IJNSA_ILi0EEESU_SU_EEEEENS5_IJNS4_10UnderscoreESX_SX_EEEEENS4_13SM90_TMA_LOADENS4_14ComposedLayoutINS4_7SwizzleILi1ELi4ELi3EEENS4_18smem_ptr_flag_bitsILi8EEENST_INS5_IJNSA_ILi8EEESH_EEENS5_IJSH_SB_EEEEEEEvNS4_8identityES10_S1A_vS1B_EENS_8epilogue10collective6detail29Sm90TmaWarpSpecializedAdapterINS1E_15DefaultEpilogueISJ_SK_SK_NS1D_6thread17LinearCombinationISJ_Li1EffLNS1I_9ScaleType4KindE0ELNS_15FloatRoundStyleE2ESJ_EENS1_15EpilogueDefaultEEEEEvvEEEEvNT_6ParamsE --------------------------
	.section	.text._ZN7cutlass13device_kernelINS_4gemm6kernel13GemmUniversalIN4cute5tupleIJiiiiEEENS1_10collective13CollectiveMmaINS1_37MainloopSm90TmaGmmaWarpSpecializedFP8ILi37ENS5_IJNS4_1CILi1EEESB_SB_EEENS1_32KernelTmaWarpSpecializedPingpongEEENS5_IJNSA_ILi64EEENSA_ILi128EEENSA_ILi32EEEEEENS_12float_e5m2_tENS5_IJlSB_lEEESJ_SK_NS4_8TiledMMAINS4_8MMA_AtomIJNS4_4SM904GMMA31MMA_64x128x32_F32E5M2E5M2_SS_TNILNSO_7ScaleInE1ELSQ_1EEEEEENS4_6LayoutISC_NS5_IJNSA_ILi0EEESU_SU_EEEEENS5_IJNS4_10UnderscoreESX_SX_EEEEENS4_13SM90_TMA_LOADENS4_14ComposedLayoutINS4_7SwizzleILi1ELi4ELi3EEENS4_18smem_ptr_flag_bitsILi8EEENST_INS5_IJNSA_ILi8EEESH_EEENS5_IJSH_SB_EEEEEEEvNS4_8identityES10_S1A_vS1B_EENS_8epilogue10collective6detail29Sm90TmaWarpSpecializedAdapterINS1E_15DefaultEpilogueISJ_SK_SK_NS1D_6thread17LinearCombinationISJ_Li1EffLNS1I_9ScaleType4KindE0ELNS_15FloatRoundStyleE2ESJ_EENS1_15EpilogueDefaultEEEEEvvEEEEvNT_6ParamsE,"ax",@progbits
	.align	128
.text._ZN7cutlass13device_kernelINS_4gemm6kernel13GemmUniversalIN4cute5tupleIJiiiiEEENS1_10collective13CollectiveMmaINS1_37MainloopSm90TmaGmmaWarpSpecializedFP8ILi37ENS5_IJNS4_1CILi1EEESB_SB_EEENS1_32KernelTmaWarpSpecializedPingpongEEENS5_IJNSA_ILi64EEENSA_ILi128EEENSA_ILi32EEEEEENS_12float_e5m2_tENS5_IJlSB_lEEESJ_SK_NS4_8TiledMMAINS4_8MMA_AtomIJNS4_4SM904GMMA31MMA_64x128x32_F32E5M2E5M2_SS_TNILNSO_7ScaleInE1ELSQ_1EEEEEENS4_6LayoutISC_NS5_IJNSA_ILi0EEESU_SU_EEEEENS5_IJNS4_10UnderscoreESX_SX_EEEEENS4_13SM90_TMA_LOADENS4_14ComposedLayoutINS4_7SwizzleILi1ELi4ELi3EEENS4_18smem_ptr_flag_bitsILi8EEENST_INS5_IJNSA_ILi8EEESH_EEENS5_IJSH_SB_EEEEEEEvNS4_8identityES10_S1A_vS1B_EENS_8epilogue10collective6detail29Sm90TmaWarpSpecializedAdapterINS1E_15DefaultEpilogueISJ_SK_SK_NS1D_6thread17LinearCombinationISJ_Li1EffLNS1I_9ScaleType4KindE0ELNS_15FloatRoundStyleE2ESJ_EENS1_15EpilogueDefaultEEEEEvvEEEEvNT_6ParamsE:
        .type           _ZN7cutlass13device_kernelINS_4gemm6kernel13GemmUniversalIN4cute5tupleIJiiiiEEENS1_10collective13CollectiveMmaINS1_37MainloopSm90TmaGmmaWarpSpecializedFP8ILi37ENS5_IJNS4_1CILi1EEESB_SB_EEENS1_32KernelTmaWarpSpecializedPingpongEEENS5_IJNSA_ILi64EEENSA_ILi128EEENSA_ILi32EEEEEENS_12float_e5m2_tENS5_IJlSB_lEEESJ_SK_NS4_8TiledMMAINS4_8MMA_AtomIJNS4_4SM904GMMA31MMA_64x128x32_F32E5M2E5M2_SS_TNILNSO_7ScaleInE1ELSQ_1EEEEEENS4_6LayoutISC_NS5_IJNSA_ILi0EEESU_SU_EEEEENS5_IJNS4_10UnderscoreESX_SX_EEEEENS4_13SM90_TMA_LOADENS4_14ComposedLayoutINS4_7SwizzleILi1ELi4ELi3EEENS4_18smem_ptr_flag_bitsILi8EEENST_INS5_IJNSA_ILi8EEESH_EEENS5_IJSH_SB_EEEEEEEvNS4_8identityES10_S1A_vS1B_EENS_8epilogue10collective6detail29Sm90TmaWarpSpecializedAdapterINS1E_15DefaultEpilogueISJ_SK_SK_NS1D_6thread17LinearCombinationISJ_Li1EffLNS1I_9ScaleType4KindE0ELNS_15FloatRoundStyleE2ESJ_EENS1_15EpilogueDefaultEEEEEvvEEEEvNT_6ParamsE,@function
        .size           _ZN7cutlass13device_kernelINS_4gemm6kernel13GemmUniversalIN4cute5tupleIJiiiiEEENS1_10collective13CollectiveMmaINS1_37MainloopSm90TmaGmmaWarpSpecializedFP8ILi37ENS5_IJNS4_1CILi1EEESB_SB_EEENS1_32KernelTmaWarpSpecializedPingpongEEENS5_IJNSA_ILi64EEENSA_ILi128EEENSA_ILi32EEEEEENS_12float_e5m2_tENS5_IJlSB_lEEESJ_SK_NS4_8TiledMMAINS4_8MMA_AtomIJNS4_4SM904GMMA31MMA_64x128x32_F32E5M2E5M2_SS_TNILNSO_7ScaleInE1ELSQ_1EEEEEENS4_6LayoutISC_NS5_IJNSA_ILi0EEESU_SU_EEEEENS5_IJNS4_10UnderscoreESX_SX_EEEEENS4_13SM90_TMA_LOADENS4_14ComposedLayoutINS4_7SwizzleILi1ELi4ELi3EEENS4_18smem_ptr_flag_bitsILi8EEENST_INS5_IJNSA_ILi8EEESH_EEENS5_IJSH_SB_EEEEEEEvNS4_8identityES10_S1A_vS1B_EENS_8epilogue10collective6detail29Sm90TmaWarpSpecializedAdapterINS1E_15DefaultEpilogueISJ_SK_SK_NS1D_6thread17LinearCombinationISJ_Li1EffLNS1I_9ScaleType4KindE0ELNS_15FloatRoundStyleE2ESJ_EENS1_15EpilogueDefaultEEEEEvvEEEEvNT_6ParamsE,(.L_x_271 - _ZN7cutlass13device_kernelINS_4gemm6kernel13GemmUniversalIN4cute5tupleIJiiiiEEENS1_10collective13CollectiveMmaINS1_37MainloopSm90TmaGmmaWarpSpecializedFP8ILi37ENS5_IJNS4_1CILi1EEESB_SB_EEENS1_32KernelTmaWarpSpecializedPingpongEEENS5_IJNSA_ILi64EEENSA_ILi128EEENSA_ILi32EEEEEENS_12float_e5m2_tENS5_IJlSB_lEEESJ_SK_NS4_8TiledMMAINS4_8MMA_AtomIJNS4_4SM904GMMA31MMA_64x128x32_F32E5M2E5M2_SS_TNILNSO_7ScaleInE1ELSQ_1EEEEEENS4_6LayoutISC_NS5_IJNSA_ILi0EEESU_SU_EEEEENS5_IJNS4_10UnderscoreESX_SX_EEEEENS4_13SM90_TMA_LOADENS4_14ComposedLayoutINS4_7SwizzleILi1ELi4ELi3EEENS4_18smem_ptr_flag_bitsILi8EEENST_INS5_IJNSA_ILi8EEESH_EEENS5_IJSH_SB_EEEEEEEvNS4_8identityES10_S1A_vS1B_EENS_8epilogue10collective6detail29Sm90TmaWarpSpecializedAdapterINS1E_15DefaultEpilogueISJ_SK_SK_NS1D_6thread17LinearCombinationISJ_Li1EffLNS1I_9ScaleType4KindE0ELNS_15FloatRoundStyleE2ESJ_EENS1_15EpilogueDefaultEEEEEvvEEEEvNT_6ParamsE)
        .other          _ZN7cutlass13device_kernelINS_4gemm6kernel13GemmUniversalIN4cute5tupleIJiiiiEEENS1_10collective13CollectiveMmaINS1_37MainloopSm90TmaGmmaWarpSpecializedFP8ILi37ENS5_IJNS4_1CILi1EEESB_SB_EEENS1_32KernelTmaWarpSpecializedPingpongEEENS5_IJNSA_ILi64EEENSA_ILi128EEENSA_ILi32EEEEEENS_12float_e5m2_tENS5_IJlSB_lEEESJ_SK_NS4_8TiledMMAINS4_8MMA_AtomIJNS4_4SM904GMMA31MMA_64x128x32_F32E5M2E5M2_SS_TNILNSO_7ScaleInE1ELSQ_1EEEEEENS4_6LayoutISC_NS5_IJNSA_ILi0EEESU_SU_EEEEENS5_IJNS4_10UnderscoreESX_SX_EEEEENS4_13SM90_TMA_LOADENS4_14ComposedLayoutINS4_7SwizzleILi1ELi4ELi3EEENS4_18smem_ptr_flag_bitsILi8EEENST_INS5_IJNSA_ILi8EEESH_EEENS5_IJSH_SB_EEEEEEEvNS4_8identityES10_S1A_vS1B_EENS_8epilogue10collective6detail29Sm90TmaWarpSpecializedAdapterINS1E_15DefaultEpilogueISJ_SK_SK_NS1D_6thread17LinearCombinationISJ_Li1EffLNS1I_9ScaleType4KindE0ELNS_15FloatRoundStyleE2ESJ_EENS1_15EpilogueDefaultEEEEEvvEEEEvNT_6ParamsE,@"STO_CUDA_ENTRY STV_DEFAULT"
_ZN7cutlass13device_kernelINS_4gemm6kernel13GemmUniversalIN4cute5tupleIJiiiiEEENS1_10collective13CollectiveMmaINS1_37MainloopSm90TmaGmmaWarpSpecializedFP8ILi37ENS5_IJNS4_1CILi1EEESB_SB_EEENS1_32KernelTmaWarpSpecializedPingpongEEENS5_IJNSA_ILi64EEENSA_ILi128EEENSA_ILi32EEEEEENS_12float_e5m2_tENS5_IJlSB_lEEESJ_SK_NS4_8TiledMMAINS4_8MMA_AtomIJNS4_4SM904GMMA31MMA_64x128x32_F32E5M2E5M2_SS_TNILNSO_7ScaleInE1ELSQ_1EEEEEENS4_6LayoutISC_NS5_IJNSA_ILi0EEESU_SU_EEEEENS5_IJNS4_10UnderscoreESX_SX_EEEEENS4_13SM90_TMA_LOADENS4_14ComposedLayoutINS4_7SwizzleILi1ELi4ELi3EEENS4_18smem_ptr_flag_bitsILi8EEENST_INS5_IJNSA_ILi8EEESH_EEENS5_IJSH_SB_EEEEEEEvNS4_8identityES10_S1A_vS1B_EENS_8epilogue10collective6detail29Sm90TmaWarpSpecializedAdapterINS1E_15DefaultEpilogueISJ_SK_SK_NS1D_6thread17LinearCombinationISJ_Li1EffLNS1I_9ScaleType4KindE0ELNS_15FloatRoundStyleE2ESJ_EENS1_15EpilogueDefaultEEEEEvvEEEEvNT_6ParamsE:
[----:B------:R-:W-:Y:S01]  /*0000*/  LDC R1, c[0x0][0x28] ;  /* 0x00000a00ff017b82 */ /* 0x000fe20000000800 */
[----:B------:R-:W0:Y:S01]  /*0010*/  S2R R13, SR_TID.X ;  /* 0x00000000000d7919 */ /* 0x000e220000002100 */
[----:B------:R-:W-:Y:S01]  /*0020*/  ELECT P0, URZ, PT ;  /* 0x00000000003f782f */ /* 0x000fe20003800000 */
[----:B------:R-:W-:Y:S01]  /*0030*/  BSSY B0, `(.L_x_0) ;  /* 0x000000f000007945 */ /* 0x000fe20003800000 */
[--C-:B0-----:R-:W-:Y:S02]  /*0040*/  SHF.R.U32.HI R0, RZ, 0x5, R13.reuse ;  /* 0x00000005ff007819 */ /* 0x101fe4000001160d */
[----:B------:R-:W-:-:S03]  /*0050*/  SHF.R.U32.HI R4, RZ, 0x7, R13 ;  /* 0x00000007ff047819 */ /* 0x000fc6000001160d */
[----:B------:R-:W0:Y:S04]  /*0060*/  SHFL.IDX PT, R2, R0, RZ, 0x1f ;  /* 0x00001fff00027589 */ /* 0x000e2800000e0000 */
[----:B------:R1:W2:Y:S01]  /*0070*/  SHFL.IDX PT, R5, R4, RZ, 0x1f ;  /* 0x00001fff04057589 */ /* 0x0002a200000e0000 */
[----:B0-----:R-:W-:-:S13]  /*0080*/  ISETP.NE.OR P0, PT, R2, RZ, !P0 ;  /* 0x000000ff0200720c */ /* 0x001fda0004705670 */
[----:B-12---:R-:W-:Y:S05]  /*0090*/  @P0 BRA `(.L_x_1) ;  /* 0x0000000000200947 */ /* 0x006fea0003800000 */
[----:B------:R-:W-:Y:S02]  /*00a0*/  ULDC.64 UR4, c[0x0][0x198] ;  /* 0x0000660000047ab9 */ /* 0x000fe40000000a00 */
[----:B------:R-:W-:Y:S02]  /*00b0*/  UIADD3 UR6, UP0, UR4, 0xf0, URZ ;  /* 0x000000f004067890 */ /* 0x000fe4000ff1e03f */
[----:B------:R-:W-:Y:S02]  /*00c0*/  UIADD3 UR4, UP1, UR4, 0x1f0, URZ ;  /* 0x000001f004047890 */ /* 0x000fe4000ff3e03f */
[----:B------:R-:W-:Y:S02]  /*00d0*/  UIADD3.X UR7, URZ, UR5, URZ, UP0, !UPT ;  /* 0x000000053f077290 */ /* 0x000fe400087fe43f */
[----:B------:R-:W-:-:S07]  /*00e0*/  UIADD3.X UR5, URZ, UR5, URZ, UP1, !UPT ;  /* 0x000000053f057290 */ /* 0x000fce0008ffe43f */
[----:B------:R0:W-:Y:S02]  /*00f0*/  UTMACCTL.PF [UR6] ;  /* 0x00000000060079b9 */ /* 0x0001e40008040000 */
[----:B------:R0:W-:Y:S02]  /*0100*/  UTMACCTL.PF [UR4] ;  /* 0x00000000040079b9 */ /* 0x0001e40008040000 */
[----:B0-----:R-:W-:Y:S01]  /*0110*/  NOP ;  /* 0x0000000000007918 */ /* 0x001fe20000000000 */
.L_x_1:
[----:B------:R-:W-:Y:S05]  /*0120*/  BSYNC B0 ;  /* 0x0000000000007941 */ /* 0x000fea0003800000 */
.L_x_0:
[----:B------:R-:W0:Y:S02]  /*0130*/  SHFL.IDX PT, R3, R0, RZ, 0x1f ;  /* 0x00001fff00037589 */ /* 0x000e2400000e0000 */
[----:B0-----:R-:W-:-:S13]  /*0140*/  ISETP.NE.AND P0, PT, R3, RZ, PT ;  /* 0x000000ff0300720c */ /* 0x001fda0003f05270 */
[----:B------:R-:W-:Y:S05]  /*0150*/  @P0 BRA `(.L_x_2) ;  /* 0x00000004006c0947 */ /* 0x000fea0003800000 */
[----:B------:R-:W-:Y:S01]  /*0160*/  ELECT P0, URZ, PT ;  /* 0x00000000003f782f */ /* 0x000fe20003800000 */
[----:B------:R-:W-:-:S12]  /*0170*/  BSSY B0, `(.L_x_2) ;  /* 0x0000059000007945 */ /* 0x000fd80003800000 */
[----:B------:R-:W-:Y:S05]  /*0180*/  @!P0 BRA `(.L_x_3) ;  /* 0x00000004005c8947 */ /* 0x000fea0003800000 */
[----:B------:R-:W0:Y:S01]  /*0190*/  S2UR UR8, SR_CgaCtaId ;  /* 0x00000000000879c3 */ /* 0x000e220000008800 */
[----:B------:R-:W-:Y:S01]  /*01a0*/  UMOV UR4, 0x400 ;  /* 0x0000040000047882 */ /* 0x000fe20000000000 */
[----:B------:R-:W-:Y:S01]  /*01b0*/  UMOV UR5, 0x1 ;  /* 0x0000000100057882 */ /* 0x000fe20000000000 */
[----:B------:R-:W-:Y:S02]  /*01c0*/  UMOV UR6, 0x80 ;  /* 0x0000008000067882 */ /* 0x000fe40000000000 */
[----:B------:R-:W-:-:S04]  /*01d0*/  UIADD3 UR6, -UR6, 0x100000, URZ ;  /* 0x0010000006067890 */ /* 0x000fc8000fffe13f */
[----:B------:R-:W-:Y:S02]  /*01e0*/  USHF.L.U32 UR7, UR6, 0xb, URZ ;  /* 0x0000000b06077899 */ /* 0x000fe4000800063f */
[----:B------:R-:W-:Y:S02]  /*01f0*/  USHF.L.U32 UR6, UR6, 0x1, URZ ;  /* 0x0000000106067899 */ /* 0x000fe4000800063f */
[----:B0-----:R-:W-:Y:S02]  /*0200*/  ULEA UR8, UR8, UR4, 0x18 ;  /* 0x0000000408087291 */ /* 0x001fe4000f8ec03f */
[----:B------:R-:W-:-:S04]  /*0210*/  UIADD3 UR4, -UR5, 0x100000, URZ ;  /* 0x0010000005047890 */ /* 0x000fc8000fffe13f */
[----:B------:R-:W-:Y:S02]  /*0220*/  USHF.L.U32 UR5, UR4, 0xb, URZ ;  /* 0x0000000b04057899 */ /* 0x000fe4000800063f */
[----:B------:R-:W-:Y:S01]  /*0230*/  USHF.L.U32 UR4, UR4, 0x1, URZ ;  /* 0x0000000104047899 */ /* 0x000fe2000800063f */
[----:B------:R-:W0:Y:S11]  /*0240*/  FENCE.VIEW.ASYNC.S ;  /* 0x00000000000073c6 */ /* 0x000e360000000000 */
[----:B0-----:R0:W1:Y:S01]  /*0250*/  SYNCS.EXCH.64 URZ, [UR8], UR4 ;  /* 0x00000004083f75b2 */ /* 0x0010620008000100 */
[----:B------:R0:W2:Y:S01]  /*0260*/  SYNCS.EXCH.64 URZ, [UR8+0x128], UR6 ;  /* 0x00012806083f75b2 */ /* 0x0000a20008000100 */
[----:B------:R0:W3:Y:S01]  /*0270*/  SYNCS.EXCH.64 URZ, [UR8+0x8], UR4 ;  /* 0x00000804083f75b2 */ /* 0x0000e20008000100 */
[----:B------:R0:W4:Y:S01]  /*0280*/  SYNCS.EXCH.64 URZ, [UR8+0x130], UR6 ;  /* 0x00013006083f75b2 */ /* 0x0001220008000100 */
[----:B------:R0:W0:Y:S01]  /*0290*/  SYNCS.EXCH.64 URZ, [UR8+0x10], UR4 ;  /* 0x00001004083f75b2 */ /* 0x0000220008000100 */
        /* <DEDUP_REMOVED lines=69> */
[----:B-1234-:R-:W-:Y:S01]  /*06f0*/  NOP ;  /* 0x0000000000007918 */ /* 0x01efe20000000000 */
.L_x_3:
[----:B0-----:R-:W-:Y:S05]  /*0700*/  BSYNC B0 ;  /* 0x0000000000007941 */ /* 0x001fea0003800000 */
.L_x_2:
[----:B------:R-:W0:Y:S01]  /*0710*/  SHFL.IDX PT, R6, R0, RZ, 0x1f ;  /* 0x00001fff00067589 */ /* 0x000e2200000e0000 */
[----:B------:R-:W-:Y:S01]  /*0720*/  ELECT P0, URZ, PT ;  /* 0x00000000003f782f */ /* 0x000fe20003800000 */
[----:B------:R-:W-:Y:S01]  /*0730*/  NOP ;  /* 0x0000000000007918 */ /* 0x000fe20000000000 */
[----:B------:R-:W-:Y:S01]  /*0740*/  ELECT P1, URZ, PT ;  /* 0x00000000003f782f */ /* 0x000fe20003820000 */
[----:B------:R1:W2:Y:S01]  /*0750*/  SHFL.IDX PT, R3, R0, RZ, 0x1f ;  /* 0x00001fff00037589 */ /* 0x0002a200000e0000 */
[----:B------:R-:W-:Y:S01]  /*0760*/  UMOV UR4, 0x20 ;  /* 0x0000002000047882 */ /* 0x000fe20000000000 */
[----:B------:R-:W-:Y:S01]  /*0770*/  UMOV UR11, 0x80 ;  /* 0x00000080000b7882 */ /* 0x000fe20000000000 */
[----:B------:R-:W-:Y:S01]  /*0780*/  NOP ;  /* 0x0000000000007918 */ /* 0x000fe20000000000 */
[----:B------:R-:W3:Y:S01]  /*0790*/  SHFL.IDX PT, R4, R4, RZ, 0x1f ;  /* 0x00001fff04047589 */ /* 0x000ee200000e0000 */
[C---:B------:R-:W-:Y:S01]  /*07a0*/  VIADD R33, R5.reuse, 0xffffffff ;  /* 0xffffffff05217836 */ /* 0x040fe20000000000 */
[----:B------:R-:W-:Y:S01]  /*07b0*/  ULDC.64 UR18, c[0x0][0x208] ;  /* 0x0000820000127ab9 */ /* 0x000fe20000000a00 */
[----:B------:R-:W-:-:S02]  /*07c0*/  ISETP.NE.AND P3, PT, R5, RZ, PT ;  /* 0x000000ff0500720c */ /* 0x000fc40003f65270 */
[----:B-1----:R-:W-:Y:S02]  /*07d0*/  SHF.R.S32.HI R0, RZ, 0x1f, R13 ;  /* 0x0000001fff007819 */ /* 0x002fe4000001140d */
[----:B------:R-:W-:Y:S02]  /*07e0*/  ISETP.GE.U32.AND P2, PT, R33, 0x2, PT ;  /* 0x000000022100780c */ /* 0x000fe40003f46070 */
[----:B------:R-:W-:-:S04]  /*07f0*/  LEA.HI R0, R0, R13, RZ, 0x7 ;  /* 0x0000000d00007211 */ /* 0x000fc800078f38ff */
[----:B------:R-:W-:Y:S02]  /*0800*/  LOP3.LUT R0, R0, 0xffffff80, RZ, 0xc0, !PT ;  /* 0xffffff8000007812 */ /* 0x000fe400078ec0ff */
[----:B0-----:R-:W-:-:S03]  /*0810*/  ISETP.NE.OR P0, PT, R6, RZ, !P0 ;  /* 0x000000ff0600720c */ /* 0x001fc60004705670 */
[----:B------:R-:W-:Y:S01]  /*0820*/  IMAD.IADD R11, R13, 0x1, -R0 ;  /* 0x000000010d0b7824 */ /* 0x000fe200078e0a00 */
[----:B--2---:R-:W-:Y:S02]  /*0830*/  ISETP.NE.OR P1, PT, R3, RZ, !P1 ;  /* 0x000000ff0300720c */ /* 0x004fe40004f25670 */
[----:B------:R-:W-:Y:S02]  /*0840*/  SHF.R.S32.HI R3, RZ, 0x1f, R2 ;  /* 0x0000001fff037819 */ /* 0x000fe40000011402 */
[----:B---3--:R-:W-:Y:S02]  /*0850*/  R2UR UR15, R4 ;  /* 0x00000000040f72ca */ /* 0x008fe400000e0000 */
[----:B------:R-:W-:-:S03]  /*0860*/  LEA.HI R3, R3, R2, RZ, 0x2 ;  /* 0x0000000203037211 */ /* 0x000fc600078f10ff */
[----:B------:R-:W-:Y:S01]  /*0870*/  VOTEU.ALL UP0, P0 ;  /* 0x00000000003f7886 */ /* 0x000fe20000000000 */
[----:B------:R-:W-:-:S03]  /*0880*/  LOP3.LUT R3, R3, 0xfffffffc, RZ, 0xc0, !PT ;  /* 0xfffffffc03037812 */ /* 0x000fc600078ec0ff */
[----:B------:R-:W-:Y:S01]  /*0890*/  VOTEU.ALL UP1, P1 ;  /* 0x00000000003f7886 */ /* 0x000fe20000820000 */
[----:B------:R-:W0:Y:S01]  /*08a0*/  @!UP0 S2UR UR7, SR_CgaCtaId ;  /* 0x00000000000789c3 */ /* 0x000e220000008800 */
[----:B------:R-:W-:Y:S01]  /*08b0*/  @!UP0 UMOV UR6, 0x400 ;  /* 0x0000040000068882 */ /* 0x000fe20000000000 */
[----:B------:R-:W-:-:S04]  /*08c0*/  @!UP0 UIADD3 UR4, -UR4, 0x100000, URZ ;  /* 0x0010000004048890 */ /* 0x000fc8000fffe13f */
[----:B------:R-:W-:Y:S02]  /*08d0*/  @!UP0 USHF.L.U32 UR5, UR4, 0xb, URZ ;  /* 0x0000000b04058899 */ /* 0x000fe4000800063f */
[----:B------:R-:W-:Y:S01]  /*08e0*/  @!UP0 USHF.L.U32 UR4, UR4, 0x1, URZ ;  /* 0x0000000104048899 */ /* 0x000fe2000800063f */
[----:B------:R-:W-:Y:S01]  /*08f0*/  IMAD.IADD R20, R2, 0x1, -R3 ;  /* 0x0000000102147824 */ /* 0x000fe200078e0a03 */
[----:B------:R-:W-:Y:S01]  /*0900*/  @!UP1 UMOV UR9, 0x400 ;  /* 0x0000040000099882 */ /* 0x000fe20000000000 */
[----:B------:R-:W-:Y:S01]  /*0910*/  VOTEU.ALL UP2, P1 ;  /* 0x00000000003f7886 */ /* 0x000fe20000840000 */
[----:B------:R-:W-:Y:S01]  /*0920*/  VOTEU.ALL UP3, P1 ;  /* 0x00000000003f7886 */ /* 0x000fe20000860000 */
[----:B------:R-:W-:Y:S01]  /*0930*/  VOTEU.ALL UP4, P1 ;  /* 0x00000000003f7886 */ /* 0x000fe20000880000 */
[----:B------:R-:W1:Y:S01]  /*0940*/  @!UP1 S2UR UR10, SR_CgaCtaId ;  /* 0x00000000000a99c3 */ /* 0x000e620000008800 */
[----:B------:R-:W-:Y:S01]  /*0950*/  VOTEU.ALL UP5, P1 ;  /* 0x00000000003f7886 */ /* 0x000fe200008a0000 */
[----:B0-----:R-:W-:-:S02]  /*0960*/  @!UP0 ULEA UR8, UR7, UR6, 0x18 ;  /* 0x0000000607088291 */ /* 0x001fc4000f8ec03f */
[----:B------:R-:W-:-:S04]  /*0970*/  @!UP1 UIADD3 UR6, -UR11, 0x100000, URZ ;  /* 0x001000000b069890 */ /* 0x000fc8000fffe13f */
[----:B------:R-:W-:Y:S02]  /*0980*/  @!UP1 USHF.L.U32 UR7, UR6, 0xb, URZ ;  /* 0x0000000b06079899 */ /* 0x000fe4000800063f */
[----:B------:R-:W-:Y:S01]  /*0990*/  @!UP1 USHF.L.U32 UR6, UR6, 0x1, URZ ;  /* 0x0000000106069899 */ /* 0x000fe2000800063f */
[----:B------:R-:W-:Y:S01]  /*09a0*/  VOTEU.ALL UP0, P0 ;  /* 0x00000000003f7886 */ /* 0x000fe20000000000 */
[----:B-1----:R-:W-:Y:S01]  /*09b0*/  @!UP1 ULEA UR9, UR10, UR9, 0x18 ;  /* 0x000000090a099291 */ /* 0x002fe2000f8ec03f */
[----:B------:R-:W-:Y:S02]  /*09c0*/  VOTEU.ALL UP1, P0 ;  /* 0x00000000003f7886 */ /* 0x000fe40000020000 */
[----:B------:R-:W-:Y:S01]  /*09d0*/  ULDC.64 UR10, c[0x0][0x598] ;  /* 0x00016600000a7ab9 */ /* 0x000fe20000000a00 */
[----:B------:R-:W-:Y:S01]  /*09e0*/  ISETP.NE.AND P0, PT, R20, 0x3, PT ;  /* 0x000000031400780c */ /* 0x000fe20003f05270 */
[----:B------:R-:W0:Y:S02]  /*09f0*/  FENCE.VIEW.ASYNC.S ;  /* 0x00000000000073c6 */ /* 0x000e240000000000 */
[----:B0-----:R0:W1:Y:S01]  /*0a00*/  @!UP0 SYNCS.EXCH.64 URZ, [UR8+0x280], UR4 ;  /* 0x00028004083f85b2 */ /* 0x0010620008000100 */
[----:B------:R-:W-:-:S02]  /*0a10*/  ISETP.NE.U32.AND P1, PT, RZ, UR10, PT ;  /* 0x0000000aff007c0c */ /* 0x000fc4000bf25070 */
[----:B------:R-:W-:Y:S02]  /*0a20*/  ISETP.EQ.OR P0, PT, R20, RZ, !P0 ;  /* 0x000000ff1400720c */ /* 0x000fe40004702670 */
[----:B------:R-:W-:Y:S02]  /*0a30*/  ISETP.NE.AND.EX P1, PT, RZ, UR11, PT, P1 ;  /* 0x0000000bff007c0c */ /* 0x000fe4000bf25310 */
[----:B------:R-:W-:-:S04]  /*0a40*/  ISETP.EQ.AND P0, PT, R5, RZ, P0 ;  /* 0x000000ff0500720c */ /* 0x000fc80000702270 */
[----:B------:R-:W-:-:S04]  /*0a50*/  SEL R7, RZ, 0x1, !P0 ;  /* 0x00000001ff077807 */ /* 0x000fc80004000000 */
[----:B------:R-:W-:Y:S01]  /*0a60*/  SEL R7, R7, 0x2, P2 ;  /* 0x0000000207077807 */ /* 0x000fe20001000000 */
[----:B------:R0:W1:Y:S01]  /*0a70*/  @!UP1 SYNCS.EXCH.64 URZ, [UR8+0x288], UR4 ;  /* 0x00028804083f95b2 */ /* 0x0000620008000100 */
[----:B------:R-:W-:Y:S01]  /*0a80*/  NOP ;  /* 0x0000000000007918 */ /* 0x000fe20000000000 */
[----:B------:R0:W1:Y:S01]  /*0a90*/  @!UP2 SYNCS.EXCH.64 URZ, [UR9+0x260], UR6 ;  /* 0x00026006093fa5b2 */ /* 0x0000620008000100 */
[----:B------:R0:W1:Y:S01]  /*0aa0*/  @!UP3 SYNCS.EXCH.64 URZ, [UR9+0x268], UR6 ;  /* 0x00026806093fb5b2 */ /* 0x0000620008000100 */
[----:B------:R0:W1:Y:S01]  /*0ab0*/  @!UP4 SYNCS.EXCH.64 URZ, [UR9+0x270], UR6 ;  /* 0x00027006093fc5b2 */ /* 0x0000620008000100 */
[----:B------:R0:W1:Y:S01]  /*0ac0*/  @!UP5 SYNCS.EXCH.64 URZ, [UR9+0x278], UR6 ;  /* 0x00027806093fd5b2 */ /* 0x0000620008000100 */
[----:B------:R-:W-:Y:S01]  /*0ad0*/  NOP ;  /* 0x0000000000007918 */ /* 0x000fe20000000000 */
[----:B-1----:R-:W-:Y:S06]  /*0ae0*/  BAR.SYNC.DEFER_BLOCKING 0x0 ;  /* 0x0000000000007b1d */ /* 0x002fec0000010000 */
[----:B0-----:R-:W-:Y:S05]  /*0af0*/  @!P1 BRA `(.L_x_4) ;  /* 0x00000000001c9947 */ /* 0x001fea0003800000 */
[----:B------:R-:W0:Y:S02]  /*0b00*/  LDC.64 R2, c[0x0][0x598] ;  /* 0x00016600ff027b82 */ /* 0x000e240000000a00 */
[----:B0-----:R-:W2:Y:S02]  /*0b10*/  LDG.E.64 R2, desc[UR18][R2.64] ;  /* 0x0000001202027981 */ /* 0x001ea4000c1e1b00 */
[----:B--2---:R-:W-:-:S04]  /*0b20*/  ISETP.NE.U32.AND P0, PT, R2, RZ, PT ;  /* 0x000000ff0200720c */ /* 0x004fc80003f05070 */
[----:B------:R-:W-:-:S13]  /*0b30*/  ISETP.NE.AND.EX P0, PT, R3, RZ, PT, P0 ;  /* 0x000000ff0300720c */ /* 0x000fda0003f05300 */
[----:B------:R-:W-:Y:S05]  /*0b40*/  @!P0 BRA `(.L_x_4) ;  /* 0x0000000000088947 */ /* 0x000fea0003800000 */
[----:B------:R2:W5:Y:S01]  /*0b50*/  LD.E R10, desc[UR18][R2.64] ;  /* 0x00000012020a7980 */ /* 0x000562000c101900 */
[----:B------:R-:W-:Y:S05]  /*0b60*/  BRA `(.L_x_5) ;  /* 0x0000000000207947 */ /* 0x000fea0003800000 */
.L_x_4:
[----:B------:R-:W-:Y:S02]  /*0b70*/  ULDC.64 UR4, c[0x0][0x588] ;  /* 0x0001620000047ab9 */ /* 0x000fe40000000a00 */
[----:B------:R-:W-:-:S04]  /*0b80*/  ISETP.NE.U32.AND P0, PT, RZ, UR4, PT ;  /* 0x00000004ff007c0c */ /* 0x000fc8000bf05070 */
[----:B------:R-:W-:-:S13]  /*0b90*/  ISETP.NE.AND.EX P0, PT, RZ, UR5, PT, P0 ;  /* 0x00000005ff007c0c */ /* 0x000fda000bf05300 */
[----:B------:R-:W-:Y:S05]  /*0ba0*/  @!P0 BRA `(.L_x_6) ;  /* 0x00000000000c8947 */ /* 0x000fea0003800000 */
[----:B------:R-:W0:Y:S02]  /*0bb0*/  LDC.64 R2, c[0x0][0x588] ;  /* 0x00016200ff027b82 */ /* 0x000e240000000a00 */
[----:B0-----:R0:W5:Y:S01]  /*0bc0*/  LDG.E R10, desc[UR18][R2.64] ;  /* 0x00000012020a7981 */ /* 0x001162000c1e1900 */
[----:B------:R-:W-:Y:S05]  /*0bd0*/  BRA `(.L_x_5) ;  /* 0x0000000000047947 */ /* 0x000fea0003800000 */
.L_x_6:
[----:B------:R-:W1:Y:S02]  /*0be0*/  LDC R10, c[0x0][0x580] ;  /* 0x00016000ff0a7b82 */ /* 0x000e640000000800 */
.L_x_5:
[----:B------:R-:W-:Y:S02]  /*0bf0*/  ULDC.64 UR4, c[0x0][0x5a0] ;  /* 0x0001680000047ab9 */ /* 0x000fe40000000a00 */
[----:B------:R-:W-:-:S04]  /*0c00*/  ISETP.NE.U32.AND P0, PT, RZ, UR4, PT ;  /* 0x00000004ff007c0c */ /* 0x000fc8000bf05070 */
[----:B------:R-:W-:-:S13]  /*0c10*/  ISETP.NE.AND.EX P0, PT, RZ, UR5, PT, P0 ;  /* 0x00000005ff007c0c */ /* 0x000fda000bf05300 */
[----:B------:R-:W-:Y:S05]  /*0c20*/  @!P0 BRA `(.L_x_7) ;  /* 0x00000000001c8947 */ /* 0x000fea0003800000 */
[----:B0-2---:R-:W0:Y:S02]  /*0c30*/  LDC.64 R2, c[0x0][0x5a0] ;  /* 0x00016800ff027b82 */ /* 0x005e240000000a00 */
[----:B0-----:R-:W2:Y:S02]  /*0c40*/  LDG.E.64 R2, desc[UR18][R2.64] ;  /* 0x0000001202027981 */ /* 0x001ea4000c1e1b00 */
[----:B--2---:R-:W-:-:S04]  /*0c50*/  ISETP.NE.U32.AND P0, PT, R2, RZ, PT ;  /* 0x000000ff0200720c */ /* 0x004fc80003f05070 */
[----:B------:R-:W-:-:S13]  /*0c60*/  ISETP.NE.AND.EX P0, PT, R3, RZ, PT, P0 ;  /* 0x000000ff0300720c */ /* 0x000fda0003f05300 */
[----:B------:R-:W-:Y:S05]  /*0c70*/  @!P0 BRA `(.L_x_7) ;  /* 0x0000000000088947 */ /* 0x000fea0003800000 */
[----:B------:R0:W5:Y:S01]  /*0c80*/  LD.E R12, desc[UR18][R2.64] ;  /* 0x00000012020c7980 */ /* 0x000162000c101900 */
[----:B------:R-:W-:Y:S05]  /*0c90*/  BRA `(.L_x_8) ;  /* 0x0000000000207947 */ /* 0x000fea0003800000 */
.L_x_7:
[----:B------:R-:W-:Y:S02]  /*0ca0*/  ULDC.64 UR4, c[0x0][0x590] ;  /* 0x0001640000047ab9 */ /* 0x000fe40000000a00 */
[----:B------:R-:W-:-:S04]  /*0cb0*/  ISETP.NE.U32.AND P0, PT, RZ, UR4, PT ;  /* 0x00000004ff007c0c */ /* 0x000fc8000bf05070 */
[----:B------:R-:W-:-:S13]  /*0cc0*/  ISETP.NE.AND.EX P0, PT, RZ, UR5, PT, P0 ;  /* 0x00000005ff007c0c */ /* 0x000fda000bf05300 */
[----:B------:R-:W-:Y:S05]  /*0cd0*/  @!P0 BRA `(.L_x_9) ;  /* 0x00000000000c8947 */ /* 0x000fea0003800000 */
[----:B0-2---:R-:W0:Y:S02]  /*0ce0*/  LDC.64 R2, c[0x0][0x590] ;  /* 0x00016400ff027b82 */ /* 0x005e240000000a00 */
[----:B0-----:R4:W5:Y:S01]  /*0cf0*/  LDG.E R12, desc[UR18][R2.64] ;  /* 0x00000012020c7981 */ /* 0x001962000c1e1900 */
[----:B------:R-:W-:Y:S05]  /*0d00*/  BRA `(.L_x_8) ;  /* 0x0000000000047947 */ /* 0x000fea0003800000 */
.L_x_9:
[----:B------:R-:W3:Y:S02]  /*0d10*/  LDC R12, c[0x0][0x584] ;  /* 0x00016100ff0c7b82 */ /* 0x000ee40000000800 */
.L_x_8:
[----:B------:R-:W1:Y:S01]  /*0d20*/  LDC R0, c[0x0][0x65c] ;  /* 0x00019700ff007b82 */ /* 0x000e620000000800 */
[----:B------:R-:W0:Y:S01]  /*0d30*/  S2R R21, SR_CTAID.Y ;  /* 0x0000000000157919 */ /* 0x000e220000002600 */
[----:B------:R-:W-:Y:S01]  /*0d40*/  ULDC UR8, c[0x0][0x28c] ;  /* 0x0000a30000087ab9 */ /* 0x000fe20000000800 */
[----:B------:R-:W-:Y:S01]  /*0d50*/  ISETP.NE.AND P0, PT, R5, 0x2, PT ;  /* 0x000000020500780c */ /* 0x000fe20003f05270 */
[----:B------:R-:W-:Y:S01]  /*0d60*/  UIADD3 UR8, UR8, 0x1f, URZ ;  /* 0x0000001f08087890 */ /* 0x000fe2000fffe03f */
[----:B------:R-:W3:Y:S01]  /*0d70*/  S2R R14, SR_CTAID.X ;  /* 0x00000000000e7919 */ /* 0x000ee20000002500 */
[----:B------:R-:W-:Y:S01]  /*0d80*/  UMOV UR5, URZ ;  /* 0x0000003f00057c82 */ /* 0x000fe20008000000 */
[----:B------:R-:W-:Y:S01]  /*0d90*/  UMOV UR4, URZ ;  /* 0x0000003f00047c82 */ /* 0x000fe20008000000 */
[----:B------:R-:W-:-:S04]  /*0da0*/  USHF.R.S32.HI UR9, URZ, 0x1f, UR8 ;  /* 0x0000001f3f097899 */ /* 0x000fc80008011408 */
[----:B------:R-:W-:-:S04]  /*0db0*/  ULEA.HI UR9, UR9, UR8, URZ, 0x5 ;  /* 0x0000000809097291 */ /* 0x000fc8000f8f283f */
[----:B------:R-:W-:Y:S01]  /*0dc0*/  USHF.R.S32.HI UR13, URZ, 0x5, UR9 ;  /* 0x000000053f0d7899 */ /* 0x000fe20008011409 */
[----:B-1----:R-:W-:-:S13]  /*0dd0*/  ISETP.NE.AND P2, PT, R0, 0x1, PT ;  /* 0x000000010000780c */ /* 0x002fda0003f45270 */
[----:B------:R-:W3:Y:S01]  /*0de0*/  @P2 LDC R15, c[0x0][0x10] ;  /* 0x00000400ff0f2b82 */ /* 0x000ee20000000800 */
[----:B0-2-4-:R-:W-:Y:S02]  /*0df0*/  @P2 IMAD.MOV.U32 R2, RZ, RZ, R21 ;  /* 0x000000ffff022224 */ /* 0x015fe400078e0015 */
[----:B------:R-:W-:Y:S02]  /*0e00*/  @P2 IMAD.MOV.U32 R3, RZ, RZ, RZ ;  /* 0x000000ffff032224 */ /* 0x000fe400078e00ff */
[----:B------:R-:W-:-:S03]  /*0e10*/  @P2 IMAD.MOV.U32 R5, RZ, RZ, RZ ;  /* 0x000000ffff052224 */ /* 0x000fc600078e00ff */
[----:B------:R-:W0:Y:S01]  /*0e20*/  @!P2 LDC R9, c[0x0][0xc] ;  /* 0x00000300ff09ab82 */ /* 0x000e220000000800 */
[----:B------:R-:W-:Y:S01]  /*0e30*/  ULDC UR6, c[0x0][0xc] ;  /* 0x0000030000067ab9 */ /* 0x000fe20000000800 */
[----:B------:R-:W-:Y:S02]  /*0e40*/  ULDC UR7, c[0x0][0x10] ;  /* 0x0000040000077ab9 */ /* 0x000fe40000000800 */
[----:B------:R-:W-:-:S04]  /*0e50*/  UIMAD.WIDE.U32 UR6, UR6, UR7, URZ ;  /* 0x00000007060672a5 */ /* 0x000fc8000f8e003f */
[----:B------:R-:W1:Y:S01]  /*0e60*/  LDC R8, c[0x0][0x14] ;  /* 0x00000500ff087b82 */ /* 0x000e620000000800 */
[----:B---3--:R-:W-:-:S04]  /*0e70*/  @P2 IMAD.WIDE.U32 R2, R14, R15, R2 ;  /* 0x0000000f0e022225 */ /* 0x008fc800078e0002 */
[----:B------:R-:W-:Y:S02]  /*0e80*/  IMAD.MOV.U32 R15, RZ, RZ, RZ ;  /* 0x000000ffff0f7224 */ /* 0x000fe400078e00ff */
[----:B------:R-:W-:Y:S02]  /*0e90*/  @P2 IMAD.IADD R3, R3, 0x1, R5 ;  /* 0x0000000103032824 */ /* 0x000fe400078e0205 */
[----:B0-----:R-:W-:-:S04]  /*0ea0*/  @!P2 IMAD.WIDE.U32 R4, R9, R21, R14 ;  /* 0x000000150904a225 */ /* 0x001fc800078e000e */
[----:B------:R-:W-:Y:S02]  /*0eb0*/  @!P2 IMAD.MOV.U32 R2, RZ, RZ, R4 ;  /* 0x000000ffff02a224 */ /* 0x000fe400078e0004 */
[----:B------:R-:W-:Y:S02]  /*0ec0*/  @!P2 IMAD.MOV.U32 R3, RZ, RZ, R5 ;  /* 0x000000ffff03a224 */ /* 0x000fe400078e0005 */
[C---:B-1----:R-:W-:Y:S02]  /*0ed0*/  IMAD R17, R8.reuse, UR7, RZ ;  /* 0x0000000708117c24 */ /* 0x042fe4000f8e02ff */
[----:B------:R-:W-:Y:S01]  /*0ee0*/  IMAD.WIDE.U32 R8, R8, UR6, RZ ;  /* 0x0000000608087c25 */ /* 0x000fe2000f8e00ff */
[----:B------:R-:W-:-:S03]  /*0ef0*/  ULDC.64 UR6, c[0x0][0x650] ;  /* 0x0001940000067ab9 */ /* 0x000fc60000000a00 */
[----:B------:R-:W-:Y:S01]  /*0f00*/  IMAD.IADD R0, R9, 0x1, R17 ;  /* 0x0000000109007824 */ /* 0x000fe200078e0211 */
[----:B------:R-:W-:Y:S06]  /*0f10*/  @P0 BRA `(.L_x_10) ;  /* 0x0000000000280947 */ /* 0x000fec0003800000 */
[----:B------:R-:W-:Y:S01]  /*0f20*/  UIMAD.WIDE.U32 UR4, UR13, -0x45306eb3, URZ ;  /* 0xbacf914d0d0478a5 */ /* 0x000fe2000f8e003f */
[----:B------:R-:W-:Y:S01]  /*0f30*/  IADD3 R2, P0, R2, R8, RZ ;  /* 0x0000000802027210 */ /* 0x000fe20007f1e0ff */
[----:B------:R-:W-:Y:S02]  /*0f40*/  UISETP.GE.U32.AND UP0, UPT, UR13, 0x25, UPT ;  /* 0x000000250d00788c */ /* 0x000fe4000bf06070 */
[----:B------:R-:W-:Y:S02]  /*0f50*/  UIADD3 UR4, -UR5, UR13, URZ ;  /* 0x0000000d05047290 */ /* 0x000fe4000fffe13f */
[----:B------:R-:W-:Y:S02]  /*0f60*/  IMAD.X R3, R0, 0x1, R3, P0 ;  /* 0x0000000100037824 */ /* 0x000fe400000e0603 */
[----:B------:R-:W-:-:S04]  /*0f70*/  ULEA.HI UR4, UR4, UR5, URZ, 0x1f ;  /* 0x0000000504047291 */ /* 0x000fc8000f8ff83f */
[----:B------:R-:W-:-:S03]  /*0f80*/  USHF.R.U32.HI UR5, URZ, 0x5, UR4 ;  /* 0x000000053f057899 */ /* 0x000fc60008011604 */
[----:B------:R-:W-:Y:S01]  /*0f90*/  UMOV UR4, URZ ;  /* 0x0000003f00047c82 */ /* 0x000fe20008000000 */
[----:B------:R-:W-:Y:S02]  /*0fa0*/  @UP0 ULOP3.LUT UR4, UR5, 0x1, URZ, 0xc0, !UPT ;  /* 0x0000000105040892 */ /* 0x000fe4000f8ec03f */
[----:B------:R-:W-:-:S12]  /*0fb0*/  UIMAD UR5, UR5, -0x25, UR13 ;  /* 0xffffffdb050578a4 */ /* 0x000fd8000f8e020d */
.L_x_10:
[----:B------:R-:W-:Y:S01]  /*0fc0*/  ISETP.GE.U32.AND P0, PT, R2, UR6, PT ;  /* 0x0000000602007c0c */ /* 0x000fe2000bf06070 */
[----:B------:R-:W-:Y:S01]  /*0fd0*/  IMAD.MOV.U32 R6, RZ, RZ, -0x1 ;  /* 0xffffffffff067424 */ /* 0x000fe200078e00ff */
[----:B------:R-:W-:Y:S01]  /*0fe0*/  PRMT R16, RZ, 0x7610, R16 ;  /* 0x00007610ff107816 */ /* 0x000fe20000000010 */
[----:B------:R-:W-:Y:S01]  /*0ff0*/  IMAD.MOV.U32 R5, RZ, RZ, -0x1 ;  /* 0xffffffffff057424 */ /* 0x000fe200078e00ff */
[----:B------:R-:W-:Y:S01]  /*1000*/  ISETP.GE.U32.AND.EX P0, PT, R3, UR7, PT, P0 ;  /* 0x0000000703007c0c */ /* 0x000fe2000bf06100 */
[----:B------:R-:W-:-:S12]  /*1010*/  IMAD.MOV.U32 R4, RZ, RZ, -0x1 ;  /* 0xffffffffff047424 */ /* 0x000fd800078e00ff */
[----:B------:R-:W-:Y:S05]  /*1020*/  @P0 BRA `(.L_x_11) ;  /* 0x00000004005c0947 */ /* 0x000fea0003800000 */
[----:B------:R-:W0:Y:S01]  /*1030*/  LDC.64 R24, c[0x0][0x628] ;  /* 0x00018a00ff187b82 */ /* 0x000e220000000a00 */
[----:B------:R-:W-:Y:S02]  /*1040*/  IMAD.MOV.U32 R4, RZ, RZ, R2 ;  /* 0x000000ffff047224 */ /* 0x000fe400078e0002 */
[----:B------:R-:W-:-:S05]  /*1050*/  IMAD.MOV.U32 R5, RZ, RZ, R3 ;  /* 0x000000ffff057224 */ /* 0x000fca00078e0003 */
[----:B------:R-:W1:Y:S08]  /*1060*/  LDC R6, c[0x0][0x630] ;  /* 0x00018c00ff067b82 */ /* 0x000e700000000800 */
[----:B------:R-:W2:Y:S01]  /*1070*/  LDC.64 R26, c[0x0][0x620] ;  /* 0x00018800ff1a7b82 */ /* 0x000ea20000000a00 */
[----:B0-----:R-:W-:-:S04]  /*1080*/  ISETP.NE.U32.AND P0, PT, R24, RZ, PT ;  /* 0x000000ff1800720c */ /* 0x001fc80003f05070 */
[----:B------:R-:W-:-:S13]  /*1090*/  ISETP.NE.AND.EX P0, PT, R25, RZ, PT, P0 ;  /* 0x000000ff1900720c */ /* 0x000fda0003f05300 */
[----:B-12---:R-:W-:Y:S05]  /*10a0*/  @!P0 BRA `(.L_x_12) ;  /* 0x0000000000288947 */ /* 0x006fea0003800000 */
[----:B------:R-:W0:Y:S02]  /*10b0*/  LDC R19, c[0x0][0x634] ;  /* 0x00018d00ff137b82 */ /* 0x000e240000000800 */
[----:B0-----:R-:W-:-:S05]  /*10c0*/  IADD3 R19, P0, R2, R19, RZ ;  /* 0x0000001302137210 */ /* 0x001fca0007f1e0ff */
[----:B------:R-:W-:-:S04]  /*10d0*/  IMAD.X R23, RZ, RZ, R3, P0 ;  /* 0x000000ffff177224 */ /* 0x000fc800000e0603 */
[----:B------:R-:W-:-:S04]  /*10e0*/  IMAD.WIDE.U32 R4, R23, R24, RZ ;  /* 0x0000001817047225 */ /* 0x000fc800078e00ff */
[----:B------:R-:W-:-:S04]  /*10f0*/  IMAD.WIDE.U32 R16, P0, R19, R25, R4 ;  /* 0x0000001913107225 */ /* 0x000fc80007800004 */
[----:B------:R-:W-:-:S04]  /*1100*/  IMAD.WIDE.U32 R4, R19, R24, RZ ;  /* 0x0000001813047225 */ /* 0x000fc800078e00ff */
[----:B------:R-:W-:Y:S01]  /*1110*/  IMAD.X R19, RZ, RZ, RZ, P0 ;  /* 0x000000ffff137224 */ /* 0x000fe200000e06ff */
[----:B------:R-:W-:Y:S01]  /*1120*/  IADD3 RZ, P0, R5, R16, RZ ;  /* 0x0000001005ff7210 */ /* 0x000fe20007f1e0ff */
[----:B------:R-:W-:-:S04]  /*1130*/  IMAD.MOV.U32 R18, RZ, RZ, R17 ;  /* 0x000000ffff127224 */ /* 0x000fc800078e0011 */
[----:B------:R-:W-:-:S08]  /*1140*/  IMAD.WIDE.U32.X R4, R23, R25, R18, P0 ;  /* 0x0000001917047225 */ /* 0x000fd000000e0412 */
.L_x_12:
[--C-:B------:R-:W-:Y:S01]  /*1150*/  SHF.R.U64 R32, R4, R6, R5.reuse ;  /* 0x0000000604207219 */ /* 0x100fe20000001205 */
[----:B------:R-:W0:Y:S01]  /*1160*/  LDC.64 R28, c[0x0][0x640] ;  /* 0x00019000ff1c7b82 */ /* 0x000e220000000a00 */
[----:B------:R-:W-:Y:S01]  /*1170*/  I2FP.F32.U32 R4, R14 ;  /* 0x0000000e00047245 */ /* 0x000fe20000201000 */
[----:B------:R-:W-:Y:S01]  /*1180*/  ULDC UR6, c[0x0][0x150] ;  /* 0x0000540000067ab9 */ /* 0x000fe20000000800 */
[----:B------:R-:W-:Y:S02]  /*1190*/  SHF.R.U32.HI R5, RZ, R6, R5 ;  /* 0x00000006ff057219 */ /* 0x000fe40000011605 */
[----:B------:R-:W-:Y:S01]  /*11a0*/  IADD3 R17, P0, RZ, -R32, RZ ;  /* 0x80000020ff117210 */ /* 0x000fe20007f1e0ff */
[----:B------:R-:W-:Y:S01]  /*11b0*/  FMUL R6, R4, UR6 ;  /* 0x0000000604067c20 */ /* 0x000fe20008400000 */
[----:B------:R-:W-:Y:S01]  /*11c0*/  ULDC UR6, c[0x0][0x154] ;  /* 0x0000550000067ab9 */ /* 0x000fe20000000800 */
[----:B------:R-:W1:Y:S02]  /*11d0*/  LDC R18, c[0x0][0x618] ;  /* 0x00018600ff127b82 */ /* 0x000e640000000800 */
[----:B------:R-:W-:-:S02]  /*11e0*/  IMAD.X R19, RZ, RZ, ~R5, P0 ;  /* 0x000000ffff137224 */ /* 0x000fc400000e0e05 */
[----:B------:R-:W2:Y:S01]  /*11f0*/  F2I.U32.TRUNC.NTZ R6, R6 ;  /* 0x0000000600067305 */ /* 0x000ea2000020f000 */
[----:B------:R-:W-:-:S03]  /*1200*/  IMAD.WIDE.U32 R4, R17, R26, R2 ;  /* 0x0000001a11047225 */ /* 0x000fc600078e0002 */
[----:B------:R-:W3:Y:S01]  /*1210*/  LDC R15, c[0x0][0x144] ;  /* 0x00005100ff0f7b82 */ /* 0x000ee20000000800 */
[----:B------:R-:W-:-:S04]  /*1220*/  IMAD R16, R19, R26, RZ ;  /* 0x0000001a13107224 */ /* 0x000fc800078e02ff */
[----:B------:R-:W-:-:S03]  /*1230*/  IMAD R17, R17, R27, R16 ;  /* 0x0000001b11117224 */ /* 0x000fc600078e0210 */
[----:B------:R-:W4:Y:S01]  /*1240*/  LDC R22, c[0x0][0x608] ;  /* 0x00018200ff167b82 */ /* 0x000f220000000800 */
[----:B------:R-:W-:Y:S01]  /*1250*/  IMAD.IADD R17, R5, 0x1, R17 ;  /* 0x0000000105117824 */ /* 0x000fe200078e0211 */
[----:B0-----:R-:W-:Y:S01]  /*1260*/  ISETP.NE.U32.AND P0, PT, R28, RZ, PT ;  /* 0x000000ff1c00720c */ /* 0x001fe20003f05070 */
[----:B--2---:R-:W-:-:S03]  /*1270*/  IMAD.MOV R5, RZ, RZ, -R6 ;  /* 0x000000ffff057224 */ /* 0x004fc600078e0a06 */
[----:B------:R-:W-:Y:S02]  /*1280*/  ISETP.NE.AND.EX P0, PT, R29, RZ, PT, P0 ;  /* 0x000000ff1d00720c */ /* 0x000fe40003f05300 */
[----:B------:R-:W0:Y:S01]  /*1290*/  LDC R19, c[0x0][0x658] ;  /* 0x00019600ff137b82 */ /* 0x000e220000000800 */
[-CC-:B-1----:R-:W-:Y:S02]  /*12a0*/  SHF.R.U64 R26, R4, R18.reuse, R17.reuse ;  /* 0x00000012041a7219 */ /* 0x182fe40000001211 */
[----:B------:R-:W-:Y:S02]  /*12b0*/  I2FP.F32.U32 R4, R21 ;  /* 0x0000001500047245 */ /* 0x000fe40000201000 */
[----:B------:R-:W-:Y:S01]  /*12c0*/  SHF.R.U32.HI R17, RZ, R18, R17 ;  /* 0x00000012ff117219 */ /* 0x000fe20000011611 */
[----:B------:R-:W-:Y:S02]  /*12d0*/  IMAD.MOV.U32 R18, RZ, RZ, 0x1 ;  /* 0x00000001ff127424 */ /* 0x000fe400078e00ff */
[----:B------:R-:W1:Y:S01]  /*12e0*/  LDC R24, c[0x0][0x148] ;  /* 0x00005200ff187b82 */ /* 0x000e620000000800 */
[----:B---3--:R-:W-:-:S02]  /*12f0*/  IMAD R6, R15, R5, R14 ;  /* 0x000000050f067224 */ /* 0x008fc400078e020e */
[----:B------:R-:W-:Y:S01]  /*1300*/  FMUL R5, R4, UR6 ;  /* 0x0000000604057c20 */ /* 0x000fe20008400000 */
[----:B------:R-:W-:-:S04]  /*1310*/  IMAD.MOV.U32 R4, RZ, RZ, -0x1 ;  /* 0xffffffffff047424 */ /* 0x000fc800078e00ff */
[----:B------:R-:W2:Y:S01]  /*1320*/  LDC R25, c[0x0][0x600] ;  /* 0x00018000ff197b82 */ /* 0x000ea20000000800 */
[-CC-:B----4-:R-:W-:Y:S02]  /*1330*/  SHF.R.U64 R34, R26, R22.reuse, R17.reuse ;  /* 0x000000161a227219 */ /* 0x190fe40000001211 */
[----:B------:R-:W-:Y:S02]  /*1340*/  SHF.R.U32.HI R14, RZ, R22, R17 ;  /* 0x00000016ff0e7219 */ /* 0x000fe40000011611 */
[----:B------:R3:W4:Y:S03]  /*1350*/  F2I.U32.TRUNC.NTZ R22, R5 ;  /* 0x0000000500167305 */ /* 0x000726000020f000 */
[----:B------:R-:W1:Y:S01]  /*1360*/  LDC R27, c[0x0][0x648] ;  /* 0x00019200ff1b7b82 */ /* 0x000e620000000800 */
[-C--:B0-----:R-:W-:Y:S02]  /*1370*/  SHF.R.U64 R36, R34, R19.reuse, R14 ;  /* 0x0000001322247219 */ /* 0x081fe4000000120e */
[----:B------:R-:W-:-:S02]  /*1380*/  SHF.L.U32 R4, R4, R19, RZ ;  /* 0x0000001304047219 */ /* 0x000fc400000006ff */
[-C--:B------:R-:W-:Y:S02]  /*1390*/  SHF.R.U32.HI R14, RZ, R19.reuse, R14 ;  /* 0x00000013ff0e7219 */ /* 0x080fe4000001160e */
[----:B------:R-:W-:Y:S01]  /*13a0*/  SHF.L.U32 R18, R18, R19, RZ ;  /* 0x0000001312127219 */ /* 0x000fe200000006ff */
[----:B------:R-:W0:Y:S01]  /*13b0*/  LDC R31, c[0x0][0x638] ;  /* 0x00018e00ff1f7b82 */ /* 0x000e220000000800 */
[----:B------:R-:W-:Y:S01]  /*13c0*/  LOP3.LUT R19, RZ, R4, RZ, 0x33, !PT ;  /* 0x00000004ff137212 */ /* 0x000fe200078e33ff */
[----:B------:R-:W-:Y:S02]  /*13d0*/  IMAD.MOV.U32 R4, RZ, RZ, R36 ;  /* 0x000000ffff047224 */ /* 0x000fe400078e0024 */
[----:B---3--:R-:W-:-:S04]  /*13e0*/  IMAD.MOV.U32 R5, RZ, RZ, R14 ;  /* 0x000000ffff057224 */ /* 0x008fc800078e000e */
[----:B------:R-:W3:Y:S01]  /*13f0*/  LDC R30, c[0x0][0x610] ;  /* 0x00018400ff1e7b82 */ /* 0x000ee20000000800 */
[----:B----4-:R-:W-:Y:S05]  /*1400*/  @!P0 BRA `(.L_x_13) ;  /* 0x0000000000288947 */ /* 0x010fea0003800000 */
[----:B------:R-:W4:Y:S02]  /*1410*/  LDC R17, c[0x0][0x64c] ;  /* 0x00019300ff117b82 */ /* 0x000f240000000800 */
[----:B----4-:R-:W-:-:S05]  /*1420*/  IADD3 R17, P0, R36, R17, RZ ;  /* 0x0000001124117210 */ /* 0x010fca0007f1e0ff */
        /* <DEDUP_REMOVED lines=8> */
.L_x_13:
[----:B-1----:R-:W-:Y:S01]  /*14b0*/  SHF.R.U64 R4, R4, R27, R5 ;  /* 0x0000001b04047219 */ /* 0x002fe20000001205 */
[----:B--2---:R-:W-:Y:S01]  /*14c0*/  VIADD R5, R25, 0xffffffff ;  /* 0xffffffff19057836 */ /* 0x004fe20000000000 */
[----:B------:R-:W-:Y:S01]  /*14d0*/  LOP3.LUT R19, R34, R19, RZ, 0xc0, !PT ;  /* 0x0000001322137212 */ /* 0x000fe200078ec0ff */
[----:B------:R-:W-:Y:S02]  /*14e0*/  IMAD.MOV R22, RZ, RZ, -R22 ;  /* 0x000000ffff167224 */ /* 0x000fe400078e0a16 */
[----:B------:R-:W-:Y:S01]  /*14f0*/  IMAD.MOV R14, RZ, RZ, -R4 ;  /* 0x000000ffff0e7224 */ /* 0x000fe200078e0a04 */
[----:B------:R-:W-:Y:S01]  /*1500*/  LOP3.LUT R5, R26, R5, RZ, 0xc0, !PT ;  /* 0x000000051a057212 */ /* 0x000fe200078ec0ff */
[----:B------:R-:W-:Y:S02]  /*1510*/  IMAD R19, R18, R4, R19 ;  /* 0x0000000412137224 */ /* 0x000fe400078e0213 */
[----:B------:R-:W-:Y:S02]  /*1520*/  @P2 IMAD R6, R24, R22, R21 ;  /* 0x0000001618062224 */ /* 0x000fe400078e0215 */
[----:B0-----:R-:W-:-:S02]  /*1530*/  IMAD R4, R14, R31, R36 ;  /* 0x0000001f0e047224 */ /* 0x001fc400078e0224 */
[----:B---3--:R-:W-:Y:S02]  /*1540*/  IMAD R6, R19, R30, R6 ;  /* 0x0000001e13067224 */ /* 0x008fe400078e0206 */
[----:B------:R-:W-:Y:S02]  /*1550*/  IMAD R15, R4, R25, R5 ;  /* 0x00000019040f7224 */ /* 0x000fe400078e0205 */
[----:B------:R-:W-:Y:S02]  /*1560*/  IMAD.MOV.U32 R16, RZ, RZ, 0x1 ;  /* 0x00000001ff107424 */ /* 0x000fe400078e00ff */
[----:B------:R-:W-:Y:S01]  /*1570*/  IMAD.MOV.U32 R4, RZ, RZ, R32 ;  /* 0x000000ffff047224 */ /* 0x000fe200078e0020 */
[----:B------:R-:W-:Y:S02]  /*1580*/  SEL R5, R15, R6, !P2 ;  /* 0x000000060f057207 */ /* 0x000fe40005000000 */
[----:B------:R-:W-:-:S07]  /*1590*/  SEL R6, R6, R15, !P2 ;  /* 0x0000000f06067207 */ /* 0x000fce0005000000 */
.L_x_11:
[----:B------:R-:W-:Y:S05]  /*15a0*/  @!P3 BRA `(.L_x_14) ;  /* 0x0000006c0040b947 */ /* 0x000fea0003800000 */
[----:B------:R-:W-:-:S13]  /*15b0*/  ISETP.GT.U32.AND P0, PT, R33, 0x1, PT ;  /* 0x000000012100780c */ /* 0x000fda0003f04070 */
[----:B------:R-:W-:Y:S05]  /*15c0*/  @P0 EXIT ;  /* 0x000000000000094d */ /* 0x000fea0003800000 */
.L_x_15:
[----:B------:R-:W-:-:S08]  /*15d0*/  NOP ;  /* 0x0000000000007918 */ /* 0x000fd00000000000 */
[----:B------:R-:W0:Y:S02]  /*15e0*/  USETMAXREG.TRY_ALLOC.CTAPOOL UP0, 0xe8 ;  /* 0x000000e8000079c8 */ /* 0x000e240008000600 */
[----:B0-----:R-:W-:-:S13]  /*15f0*/  PLOP3.LUT P0, PT, PT, PT, UP0, 0x80, 0x0 ;  /* 0x000000000000781c */ /* 0x001fda0003f0f008 */
[----:B------:R-:W-:Y:S05]  /*1600*/  @!P0 BRA `(.L_x_15) ;  /* 0xfffffffc00f08947 */ /* 0x000fea000383ffff */
[----:B------:R-:W-:-:S13]  /*1610*/  LOP3.LUT P0, RZ, R16, 0xff, RZ, 0xc0, !PT ;  /* 0x000000ff10ff7812 */ /* 0x000fda000780c0ff */
[----:B------:R-:W-:Y:S05]  /*1620*/  @!P0 EXIT ;  /* 0x000000000000894d */ /* 0x000fea0003800000 */
[----:B------:R-:W0:Y:S01]  /*1630*/  S2UR UR6, SR_CgaCtaId ;  /* 0x00000000000679c3 */ /* 0x000e220000008800 */
[----:B------:R-:W-:Y:S01]  /*1640*/  SHF.R.S32.HI R14, RZ, 0x1f, R11 ;  /* 0x0000001fff0e7819 */ /* 0x000fe2000001140b */
[----:B------:R-:W-:Y:S01]  /*1650*/  UIADD3 UR7, UR15, -0x1, URZ ;  /* 0xffffffff0f077890 */ /* 0x000fe2000fffe03f */
[----:B------:R-:W-:Y:S01]  /*1660*/  LOP3.LUT R146, R7, 0x1, RZ, 0xfc, !PT ;  /* 0x0000000107927812 */ /* 0x000fe200078efcff */
[----:B------:R-:W-:Y:S01]  /*1670*/  UMOV UR12, 0x400 ;  /* 0x00000400000c7882 */ /* 0x000fe20000000000 */
[CC--:B------:R-:W-:Y:S01]  /*1680*/  LEA.HI R13, R14.reuse, R11.reuse, RZ, 0x2 ;  /* 0x0000000b0e0d7211 */ /* 0x0c0fe200078f10ff */
[----:B------:R-:W-:Y:S01]  /*1690*/  UISETP.LT.AND UP0, UPT, UR13, 0x1, UPT ;  /* 0x000000010d00788c */ /* 0x000fe2000bf01270 */
[----:B------:R-:W-:Y:S01]  /*16a0*/  LEA.HI R17, R14, R11, RZ, 0x5 ;  /* 0x0000000b0e117211 */ /* 0x000fe200078f28ff */
[----:B------:R-:W-:Y:S01]  /*16b0*/  USHF.L.U32 UR21, UR13, 0x1, URZ ;  /* 0x000000010d157899 */ /* 0x000fe2000800063f */
[--C-:B------:R-:W-:Y:S01]  /*16c0*/  SHF.R.S32.HI R15, RZ, 0x2, R13.reuse ;  /* 0x00000002ff0f7819 */ /* 0x100fe2000001140d */
[----:B------:R-:W-:Y:S01]  /*16d0*/  USEL UR14, UR13, 0x1, UP0 ;  /* 0x000000010d0e7887 */ /* 0x000fe20008000000 */
[----:B------:R-:W-:Y:S01]  /*16e0*/  SHF.R.S32.HI R16, RZ, 0x1f, R13 ;  /* 0x0000001fff107819 */ /* 0x000fe2000001140d */
[----:B------:R-:W-:Y:S01]  /*16f0*/  UISETP.NE.AND UP0, UPT, UR7, URZ, UPT ;  /* 0x0000003f0700728c */ /* 0x000fe2000bf05270 */
[----:B------:R-:W-:Y:S01]  /*1700*/  SHF.R.S32.HI R17, RZ, 0x5, R17 ;  /* 0x00000005ff117819 */ /* 0x000fe20000011411 */
[----:B------:R-:W-:Y:S01]  /*1710*/  UIADD3 UR14, -UR14, UR13, URZ ;  /* 0x0000000d0e0e7290 */ /* 0x000fe2000fffe13f */
[----:B------:R-:W-:-:S04]  /*1720*/  LEA.HI R16, R16, R15, RZ, 0x3 ;  /* 0x0000000f10107211 */ /* 0x000fc800078f18ff */
[----:B------:R-:W-:Y:S01]  /*1730*/  LOP3.LUT R16, R16, 0xfffffff8, RZ, 0xc0, !PT ;  /* 0xfffffff810107812 */ /* 0x000fe200078ec0ff */
[----:B0-----:R-:W-:-:S04]  /*1740*/  ULEA UR12, UR6, UR12, 0x18 ;  /* 0x0000000c060c7291 */ /* 0x001fc8000f8ec03f */
[----:B------:R-:W-:Y:S01]  /*1750*/  IMAD.IADD R14, R15, 0x1, -R16 ;  /* 0x000000010f0e7824 */ /* 0x000fe200078e0a10 */
[----:B------:R-:W-:Y:S01]  /*1760*/  USHF.L.U32 UR6, UR7, 0x3, URZ ;  /* 0x0000000307067899 */ /* 0x000fe2000800063f */
[----:B------:R-:W-:Y:S01]  /*1770*/  LOP3.LUT R16, R13, 0xfffffffc, RZ, 0xc0, !PT ;  /* 0xfffffffc0d107812 */ /* 0x000fe200078ec0ff */
[----:B------:R-:W-:Y:S01]  /*1780*/  USEL UR7, URZ, 0x1, UP0 ;  /* 0x000000013f077887 */ /* 0x000fe20008000000 */
[--C-:B------:R-:W-:Y:S01]  /*1790*/  IMAD R13, R17, -0x10, -R14.reuse ;  /* 0xfffffff0110d7824 */ /* 0x100fe200078e0a0e */
[----:B------:R-:W-:Y:S01]  /*17a0*/  ULOP3.LUT UR6, UR6, 0x8, URZ, 0xc0, !UPT ;  /* 0x0000000806067892 */ /* 0x000fe2000f8ec03f */
[----:B------:R-:W-:Y:S01]  /*17b0*/  SHF.R.S32.HI R15, RZ, 0x1f, R14 ;  /* 0x0000001fff0f7819 */ /* 0x000fe2000001140e */
[----:B------:R-:W-:Y:S01]  /*17c0*/  UIADD3 UR22, UR12, 0x260, URZ ;  /* 0x000002600c167890 */ /* 0x000fe2000fffe03f */
[----:B------:R-:W-:Y:S01]  /*17d0*/  IMAD.IADD R11, R11, 0x1, -R16 ;  /* 0x000000010b0b7824 */ /* 0x000fe200078e0a10 */
[----:B------:R-:W-:Y:S01]  /*17e0*/  ULOP3.LUT UR23, UR6, 0x8, URZ, 0x3c, !UPT ;  /* 0x0000000806177892 */ /* 0x000fe2000f8e3c3f */
[----:B------:R-:W-:Y:S01]  /*17f0*/  IMAD.U32 R148, RZ, RZ, UR7 ;  /* 0x00000007ff947e24 */ /* 0x000fe2000f8e00ff */
[----:B------:R-:W-:Y:S01]  /*1800*/  ULOP3.LUT UR16, UR6, 0x18, URZ, 0x3c, !UPT ;  /* 0x0000001806107892 */ /* 0x000fe2000f8e3c3f */
[----:B------:R-:W-:Y:S01]  /*1810*/  IMAD.WIDE R14, R17, 0x10, R14 ;  /* 0x00000010110e7825 */ /* 0x000fe200078e020e */
[----:B------:R-:W-:Y:S01]  /*1820*/  ULEA UR15, UR15, UR22, 0x3 ;  /* 0x000000160f0f7291 */ /* 0x000fe2000f8e183f */
[----:B------:R-:W-:-:S02]  /*1830*/  ULDC UR6, c[0x0][0x284] ;  /* 0x0000a10000067ab9 */ /* 0x000fc40000000800 */
[----:B------:R-:W-:-:S09]  /*1840*/  VIADD R13, R13, UR6 ;  /* 0x000000060d0d7c36 */ /* 0x000fd20008000000 */
.L_x_170:
[----:B------:R-:W-:Y:S01]  /*1850*/  SHF.L.U32 R16, R148, 0x1f, RZ ;  /* 0x0000001f94107819 */ /* 0x000fe200000006ff */
[----:B------:R-:W0:Y:S01]  /*1860*/  LDC R17, c[0x0][0x28c] ;  /* 0x0000a300ff117b82 */ /* 0x000e220000000800 */
[----:B------:R-:W-:Y:S01]  /*1870*/  UMOV UR6, URZ ;  /* 0x0000003f00067c82 */ /* 0x000fe20008000000 */
[----:B------:R-:W-:Y:S01]  /*1880*/  UMOV UR17, UR5 ;  /* 0x0000000500117c82 */ /* 0x000fe20008000000 */
[----:B-1----:R-:W1:Y:S01]  /*1890*/  SYNCS.PHASECHK.TRANS64.TRYWAIT P0, [UR15+-0x8], R16 ;  /* 0xfffff810ff0075a7 */ /* 0x002e62000800014f */
[----:B0-----:R-:W-:Y:S01]  /*18a0*/  ISETP.GE.AND P1, PT, R17, 0x1, PT ;  /* 0x000000011100780c */ /* 0x001fe20003f26270 */
[----:B-1-34-:R-:W-:-:S12]  /*18b0*/  @!P0 BRA `(.L_x_16) ;  /* 0x0000008c000c8947 */ /* 0x01afd80003800000 */
.L_x_225:
[----:B------:R-:W-:Y:S01]  /*18c0*/  UMOV UR7, URZ ;  /* 0x0000003f00077c82 */ /* 0x000fe20008000000 */
[----:B------:R-:W-:Y:S01]  /*18d0*/  UMOV UR8, URZ ;  /* 0x0000003f00087c82 */ /* 0x000fe20008000000 */
[----:B------:R-:W-:Y:S02]  /*18e0*/  CS2R R22, SRZ ;  /* 0x0000000000167805 */ /* 0x000fe4000001ff00 */
[----:B------:R-:W-:Y:S02]  /*18f0*/  CS2R R20, SRZ ;  /* 0x0000000000147805 */ /* 0x000fe4000001ff00 */
[----:B------:R-:W-:Y:S02]  /*1900*/  CS2R R88, SRZ ;  /* 0x0000000000587805 */ /* 0x000fe4000001ff00 */
[----:B------:R-:W-:Y:S02]  /*1910*/  CS2R R90, SRZ ;  /* 0x00000000005a7805 */ /* 0x000fe4000001ff00 */
[----:B------:R-:W-:-:S02]  /*1920*/  CS2R R92, SRZ ;  /* 0x00000000005c7805 */ /* 0x000fc4000001ff00 */
[----:B------:R-:W-:Y:S02]  /*1930*/  CS2R R94, SRZ ;  /* 0x00000000005e7805 */ /* 0x000fe4000001ff00 */
        /* <DEDUP_REMOVED lines=24> */
[----:B------:R-:W-:Y:S01]  /*1ac0*/  CS2R R144, SRZ ;  /* 0x0000000000907805 */ /* 0x000fe2000001ff00 */
[----:B------:R-:W-:Y:S01]  /*1ad0*/  IMAD.MOV.U32 R147, RZ, RZ, RZ ;  /* 0x000000ffff937224 */ /* 0x000fe200078e00ff */
[----:B------:R-:W-:Y:S01]  /*1ae0*/  CS2R R24, SRZ ;  /* 0x0000000000187805 */ /* 0x000fe2000001ff00 */
[----:B------:R-:W-:Y:S01]  /*1af0*/  IMAD.MOV.U32 R149, RZ, RZ, RZ ;  /* 0x000000ffff957224 */ /* 0x000fe200078e00ff */
[----:B------:R-:W-:Y:S01]  /*1b00*/  CS2R R26, SRZ ;  /* 0x00000000001a7805 */ /* 0x000fe2000001ff00 */
[----:B------:R-:W-:Y:S01]  /*1b10*/  IMAD.U32 R19, RZ, RZ, UR4 ;  /* 0x00000004ff137e24 */ /* 0x000fe2000f8e00ff */
        /* <DEDUP_REMOVED lines=29> */
[----:B------:R-:W-:Y:S01]  /*1cf0*/  CS2R R86, SRZ ;  /* 0x0000000000567805 */ /* 0x000fe2000001ff00 */
[----:B------:R-:W-:Y:S06]  /*1d00*/  @!P1 BRA `(.L_x_17) ;  /* 0x0000000800289947 */ /* 0x000fec0003800000 */
[----:B------:R-:W-:-:S13]  /*1d10*/  ISETP.NE.AND P1, PT, R146, 0x3, PT ;  /* 0x000000039200780c */ /* 0x000fda0003f25270 */
[----:B------:R-:W-:Y:S05]  /*1d20*/  @!P1 BRA `(.L_x_18) ;  /* 0x0000000000049947 */ /* 0x000fea0003800000 */
[----:B------:R-:W-:Y:S01]  /*1d30*/  BPT.TRAP 0x1 ;  /* 0x000000040000795c */ /* 0x000fe20000300000 */
.L_x_18:
[----:B------:R-:W-:Y:S01]  /*1d40*/  ULEA UR6, UR5, UR12, 0x3 ;  /* 0x0000000c05067291 */ /* 0x000fe2000f8e183f */
[----:B0-----:R-:W-:-:S05]  /*1d50*/  IMAD.U32 R16, RZ, RZ, UR4 ;  /* 0x00000004ff107e24 */ /* 0x001fca000f8e00ff */
[----:B------:R-:W-:-:S04]  /*1d60*/  SHF.L.U32 R16, R16, 0x1f, RZ ;  /* 0x0000001f10107819 */ /* 0x000fc800000006ff */
[----:B------:R0:W1:Y:S01]  /*1d70*/  SYNCS.PHASECHK.TRANS64.TRYWAIT P0, [UR6], R16 ;  /* 0x00000010ff0075a7 */ /* 0x0000620008000146 */
[----:B------:R-:W-:Y:S05]  /*1d80*/  @!P1 BRA `(.L_x_19) ;  /* 0x0000000000049947 */ /* 0x000fea0003800000 */
[----:B------:R-:W-:Y:S01]  /*1d90*/  BPT.TRAP 0x1 ;  /* 0x000000040000795c */ /* 0x000fe20000300000 */
.L_x_19:
[----:B-1----:R-:W-:Y:S05]  /*1da0*/  @P0 BRA `(.L_x_20) ;  /* 0x0000000000080947 */ /* 0x002fea0003800000 */
[----:B------:R-:W1:Y:S02]  /*1db0*/  SYNCS.PHASECHK.TRANS64.TRYWAIT P0, [UR6], R16 ;  /* 0x00000010ff0075a7 */ /* 0x000e640008000146 */
[----:B-1----:R-:W-:Y:S05]  /*1dc0*/  @!P0 BRA `(.L_x_21) ;  /* 0x0000008400e08947 */ /* 0x002fea0003800000 */
.L_x_20:
[----:B------:R-:W-:Y:S01]  /*1dd0*/  UIADD3 UR7, UR12, 0x12b80, URZ ;  /* 0x00012b800c077890 */ /* 0x000fe2000fffe03f */
[----:B------:R-:W-:Y:S01]  /*1de0*/  WARPGROUP.ARRIVE ;  /* 0x00000000000079c5 */ /* 0x000fe20000000000 */
[----:B------:R-:W-:Y:S01]  /*1df0*/  UIADD3 UR6, UR12, 0x380, URZ ;  /* 0x000003800c067890 */ /* 0x000fe2000fffe03f */
[----:B------:R-:W-:Y:S01]  /*1e00*/  CS2R R22, SRZ ;  /* 0x0000000000167805 */ /* 0x000fe2000001ff00 */
[----:B------:R-:W-:Y:S01]  /*1e10*/  USHF.R.U32.HI UR7, URZ, 0x4, UR7 ;  /* 0x000000043f077899 */ /* 0x000fe20008011607 */
[----:B------:R-:W-:Y:S01]  /*1e20*/  CS2R R20, SRZ ;  /* 0x0000000000147805 */ /* 0x000fe2000001ff00 */
[----:B------:R-:W-:Y:S01]  /*1e30*/  USHF.R.U32.HI UR6, URZ, 0x4, UR6 ;  /* 0x000000043f067899 */ /* 0x000fe20008011606 */
[----:B------:R-:W-:Y:S01]  /*1e40*/  CS2R R88, SRZ ;  /* 0x0000000000587805 */ /* 0x000fe2000001ff00 */
[----:B------:R-:W-:Y:S01]  /*1e50*/  ULOP3.LUT UR7, UR7, 0x3fff, URZ, 0xc0, !UPT ;  /* 0x00003fff07077892 */ /* 0x000fe2000f8ec03f */
[----:B------:R-:W-:Y:S01]  /*1e60*/  CS2R R90, SRZ ;  /* 0x00000000005a7805 */ /* 0x000fe2000001ff00 */
[----:B------:R-:W-:Y:S01]  /*1e70*/  ULOP3.LUT UR6, UR6, 0x3fff, URZ, 0xc0, !UPT ;  /* 0x00003fff06067892 */ /* 0x000fe2000f8ec03f */
[----:B------:R-:W-:Y:S01]  /*1e80*/  CS2R R92, SRZ ;  /* 0x00000000005c7805 */ /* 0x000fe2000001ff00 */
[----:B------:R-:W-:Y:S01]  /*1e90*/  ULOP3.LUT UR7, UR7, 0x10000, URZ, 0xfc, !UPT ;  /* 0x0001000007077892 */ /* 0x000fe2000f8efc3f */
[----:B------:R-:W-:Y:S01]  /*1ea0*/  CS2R R94, SRZ ;  /* 0x00000000005e7805 */ /* 0x000fe2000001ff00 */
[----:B------:R-:W-:Y:S01]  /*1eb0*/  ULOP3.LUT UR6, UR6, 0x10000, URZ, 0xfc, !UPT ;  /* 0x0001000006067892 */ /* 0x000fe2000f8efc3f */
[----:B------:R-:W-:Y:S01]  /*1ec0*/  CS2R R96, SRZ ;  /* 0x0000000000607805 */ /* 0x000fe2000001ff00 */
[----:B------:R-:W-:Y:S01]  /*1ed0*/  ULEA UR10, UR5, UR7, 0x8 ;  /* 0x00000007050a7291 */ /* 0x000fe2000f8e403f */
[----:B------:R-:W-:Y:S01]  /*1ee0*/  CS2R R98, SRZ ;  /* 0x0000000000627805 */ /* 0x000fe2000001ff00 */
[----:B------:R-:W-:Y:S01]  /*1ef0*/  ULEA UR8, UR5, UR6, 0x7 ;  /* 0x0000000605087291 */ /* 0x000fe2000f8e383f */
[----:B------:R-:W-:Y:S01]  /*1f00*/  CS2R R100, SRZ ;  /* 0x0000000000647805 */ /* 0x000fe2000001ff00 */
[----:B------:R-:W-:Y:S01]  /*1f10*/  ULDC UR7, c[0x0][0x50c] ;  /* 0x0001430000077ab9 */ /* 0x000fe20000000800 */
[----:B------:R-:W-:Y:S01]  /*1f20*/  UMOV UR9, 0xc0000010 ;  /* 0xc000001000097882 */ /* 0x000fe20000000000 */
[----:B------:R-:W-:Y:S01]  /*1f30*/  UISETP.NE.AND UP0, UPT, UR7, 0x1, UPT ;  /* 0x000000010700788c */ /* 0x000fe2000bf05270 */
[----:B------:R-:W-:Y:S01]  /*1f40*/  CS2R R102, SRZ ;  /* 0x0000000000667805 */ /* 0x000fe2000001ff00 */
[----:B------:R-:W-:Y:S01]  /*1f50*/  UMOV UR11, 0xc0000010 ;  /* 0xc0000010000b7882 */ /* 0x000fe20000000000 */
[----:B------:R-:W-:Y:S01]  /*1f60*/  UMOV UR6, 0x1 ;  /* 0x0000000100067882 */ /* 0x000fe20000000000 */
[----:B------:R-:W-:Y:S01]  /*1f70*/  USEL UR7, URZ, 0x1, UP0 ;  /* 0x000000013f077887 */ /* 0x000fe20008000000 */
[----:B------:R-:W-:Y:S01]  /*1f80*/  QGMMA.64x128x32.F32.E5M2.E5M2 R24, gdesc[UR8], RZ, !UPT, gsb0 ;  /* 0x01e00000081879f3 */ /* 0x000fe2000c0038ff */
[----:B------:R-:W-:-:S02]  /*1f90*/  CS2R R104, SRZ ;  /* 0x0000000000687805 */ /* 0x000fc4000001ff00 */
[----:B------:R-:W-:Y:S02]  /*1fa0*/  CS2R R106, SRZ ;  /* 0x00000000006a7805 */ /* 0x000fe4000001ff00 */
[----:B------:R-:W-:Y:S02]  /*1fb0*/  CS2R R108, SRZ ;  /* 0x00000000006c7805 */ /* 0x000fe4000001ff00 */
[----:B------:R-:W-:Y:S02]  /*1fc0*/  CS2R R110, SRZ ;  /* 0x00000000006e7805 */ /* 0x000fe4000001ff00 */
[----:B------:R-:W-:Y:S02]  /*1fd0*/  ISETP.NE.AND P0, PT, RZ, UR7, PT ;  /* 0x00000007ff007c0c */ /* 0x000fe4000bf05270 */
        /* <DEDUP_REMOVED lines=16> */
[----:B------:R-:W-:Y:S01]  /*20e0*/  CS2R R144, SRZ ;  /* 0x0000000000907805 */ /* 0x000fe2000001ff00 */
[----:B------:R-:W-:Y:S02]  /*20f0*/  IMAD.MOV.U32 R147, RZ, RZ, RZ ;  /* 0x000000ffff937224 */ /* 0x000fe400078e00ff */
[----:B------:R-:W-:Y:S01]  /*2100*/  IMAD.MOV.U32 R149, RZ, RZ, RZ ;  /* 0x000000ffff957224 */ /* 0x000fe200078e00ff */
[----:B------:R-:W-:Y:S06]  /*2110*/  @!P0 BRA `(.L_x_22) ;  /* 0x0000000400088947 */ /* 0x000fec0003800000 */
[----:B------:R-:W-:Y:S02]  /*2120*/  WARPGROUP.DEPBAR.LE gsb0, 0x0 ;  /* 0x00008000000079c5 */ /* 0x000fe40000010000 */
[----:B------:R-:W-:-:S01]  /*2130*/  FADD R149, RZ, R24 ;  /* 0x00000018ff957221 */ /* 0x000fc20000000000 */
[----:B------:R-:W-:Y:S01]  /*2140*/  FADD R144, RZ, R25 ;  /* 0x00000019ff907221 */ /* 0x000fe20000000000 */
        /* <DEDUP_REMOVED lines=62> */
[----:B------:R-:W-:-:S06]  /*2530*/  UMOV UR6, URZ ;  /* 0x0000003f00067c82 */ /* 0x000fcc0008000000 */
.L_x_22:
[----:B------:R-:W-:-:S04]  /*2540*/  UIADD3 UR17, UR5, 0x1, URZ ;  /* 0x0000000105117890 */ /* 0x000fc8000fffe03f */
[----:B------:R-:W-:-:S04]  /*2550*/  UISETP.NE.AND UP0, UPT, UR17, 0x25, UPT ;  /* 0x000000251100788c */ /* 0x000fc8000bf05270 */
[----:B------:R-:W-:Y:S02]  /*2560*/  USEL UR8, URZ, 0x1, UP0 ;  /* 0x000000013f087887 */ /* 0x000fe40008000000 */
[----:B------:R-:W-:Y:S02]  /*2570*/  USEL UR17, UR17, URZ, UP0 ;  /* 0x0000003f11117287 */ /* 0x000fe40008000000 */
[----:B------:R-:W-:-:S06]  /*2580*/  ULOP3.LUT UR8, UR4, UR8, URZ, 0x3c, !UPT ;  /* 0x0000000804087292 */ /* 0x000fcc000f8e3c3f */
[----:B------:R-:W-:Y:S01]  /*2590*/  IMAD.U32 R19, RZ, RZ, UR8 ;  /* 0x00000008ff137e24 */ /* 0x000fe2000f8e00ff */
[----:B------:R-:W-:-:S06]  /*25a0*/  UMOV UR8, 0x1 ;  /* 0x0000000100087882 */ /* 0x000fcc0000000000 */
.L_x_17:
[----:B------:R-:W-:-:S06]  /*25b0*/  UISETP.GE.AND UP0, UPT, UR14, 0x1, UPT ;  /* 0x000000010e00788c */ /* 0x000fcc000bf06270 */
[----:B------:R-:W-:-:S13]  /*25c0*/  PLOP3.LUT P0, PT, PT, PT, UP0, 0x80, 0x0 ;  /* 0x000000000000781c */ /* 0x000fda0003f0f008 */
[----:B------:R-:W-:Y:S05]  /*25d0*/  @!P0 BRA `(.L_x_23) ;  /* 0x0000000400f08947 */ /* 0x000fea0003800000 */
[----:B01----:R-:W-:Y:S01]  /*25e0*/  IMAD.U32 R16, RZ, RZ, UR14 ;  /* 0x0000000eff107e24 */ /* 0x003fe2000f8e00ff */
[----:B------:R-:W-:Y:S01]  /*25f0*/  UMOV UR20, UR5 ;  /* 0x0000000500147c82 */ /* 0x000fe20008000000 */
[----:B------:R-:W-:-:S05]  /*2600*/  ULDC UR24, c[0x0][0x50c] ;  /* 0x0001430000187ab9 */ /* 0x000fca0000000800 */
.L_x_31:
[----:B------:R-:W-:-:S13]  /*2610*/  ISETP.NE.AND P1, PT, R146, 0x3, PT ;  /* 0x000000039200780c */ /* 0x000fda0003f25270 */
[----:B01----:R-:W-:Y:S05]  /*2620*/  @!P1 BRA `(.L_x_24) ;  /* 0x0000000000049947 */ /* 0x003fea0003800000 */
[----:B------:R-:W-:Y:S01]  /*2630*/  BPT.TRAP 0x1 ;  /* 0x000000040000795c */ /* 0x000fe20000300000 */
.L_x_24:
[----:B------:R-:W-:Y:S01]  /*2640*/  ULEA UR9, UR17, UR12, 0x3 ;  /* 0x0000000c11097291 */ /* 0x000fe2000f8e183f */
[----:B------:R-:W-:-:S08]  /*2650*/  SHF.L.U32 R17, R19, 0x1f, RZ ;  /* 0x0000001f13117819 */ /* 0x000fd000000006ff */
[----:B------:R0:W1:Y:S01]  /*2660*/  SYNCS.PHASECHK.TRANS64.TRYWAIT P0, [UR9], R17 ;  /* 0x00000011ff0075a7 */ /* 0x0000620008000149 */
[----:B------:R-:W-:Y:S05]  /*2670*/  @!P1 BRA `(.L_x_25) ;  /* 0x0000000000049947 */ /* 0x000fea0003800000 */
[----:B------:R-:W-:Y:S01]  /*2680*/  BPT.TRAP 0x1 ;  /* 0x000000040000795c */ /* 0x000fe20000300000 */
.L_x_25:
[----:B-1----:R-:W-:Y:S05]  /*2690*/  @P0 BRA `(.L_x_26) ;  /* 0x0000000000080947 */ /* 0x002fea0003800000 */
[----:B------:R-:W1:Y:S02]  /*26a0*/  SYNCS.PHASECHK.TRANS64.TRYWAIT P0, [UR9], R17 ;  /* 0x00000011ff0075a7 */ /* 0x000e640008000149 */
[----:B-1----:R-:W-:Y:S05]  /*26b0*/  @!P0 BRA `(.L_x_27) ;  /* 0x0000007c00bc8947 */ /* 0x002fea0003800000 */
.L_x_26:
[----:B------:R-:W-:Y:S01]  /*26c0*/  UIADD3 UR9, UR12, 0x380, URZ ;  /* 0x000003800c097890 */ /* 0x000fe2000fffe03f */
[----:B------:R-:W-:Y:S01]  /*26d0*/  WARPGROUP.ARRIVE ;  /* 0x00000000000079c5 */ /* 0x000fe20000000000 */
[----:B------:R-:W-:Y:S02]  /*26e0*/  UIADD3 UR10, UR12, 0x12b80, URZ ;  /* 0x00012b800c0a7890 */ /* 0x000fe4000fffe03f */
[----:B------:R-:W-:Y:S02]  /*26f0*/  UISETP.NE.AND UP0, UPT, UR7, URZ, UPT ;  /* 0x0000003f0700728c */ /* 0x000fe4000bf05270 */
[----:B------:R-:W-:Y:S02]  /*2700*/  USHF.R.U32.HI UR9, URZ, 0x4, UR9 ;  /* 0x000000043f097899 */ /* 0x000fe40008011609 */
[----:B------:R-:W-:Y:S02]  /*2710*/  USHF.R.U32.HI UR10, URZ, 0x4, UR10 ;  /* 0x000000043f0a7899 */ /* 0x000fe4000801160a */
[----:B------:R-:W-:-:S02]  /*2720*/  USEL UR8, UR8, URZ, !UP0 ;  /* 0x0000003f08087287 */ /* 0x000fc4000c000000 */
[----:B------:R-:W-:Y:S02]  /*2730*/  ULOP3.LUT UR9, UR9, 0x3fff, URZ, 0xc0, !UPT ;  /* 0x00003fff09097892 */ /* 0x000fe4000f8ec03f */
[----:B------:R-:W-:Y:S02]  /*2740*/  ULOP3.LUT UR10, UR10, 0x3fff, URZ, 0xc0, !UPT ;  /* 0x00003fff0a0a7892 */ /* 0x000fe4000f8ec03f */
[----:B------:R-:W-:Y:S02]  /*2750*/  UISETP.NE.U32.AND UP0, UPT, UR8, URZ, UPT ;  /* 0x0000003f0800728c */ /* 0x000fe4000bf05070 */
[----:B------:R-:W-:Y:S02]  /*2760*/  ULOP3.LUT UR8, UR9, 0x10000, URZ, 0xfc, !UPT ;  /* 0x0001000009087892 */ /* 0x000fe4000f8efc3f */
[----:B------:R-:W-:Y:S02]  /*2770*/  ULOP3.LUT UR10, UR10, 0x10000, URZ, 0xfc, !UPT ;  /* 0x000100000a0a7892 */ /* 0x000fe4000f8efc3f */
[----:B------:R-:W-:-:S02]  /*2780*/  ULEA UR8, UR17, UR8, 0x7 ;  /* 0x0000000811087291 */ /* 0x000fc4000f8e383f */
[----:B------:R-:W-:Y:S01]  /*2790*/  ULEA UR10, UR17, UR10, 0x8 ;  /* 0x0000000a110a7291 */ /* 0x000fe2000f8e403f */
[----:B------:R-:W-:Y:S01]  /*27a0*/  UMOV UR9, 0xc0000010 ;  /* 0xc000001000097882 */ /* 0x000fe20000000000 */
[----:B------:R-:W-:Y:S01]  /*27b0*/  UMOV UR11, 0xc0000010 ;  /* 0xc0000010000b7882 */ /* 0x000fe20000000000 */
[----:B------:R-:W-:-:S06]  /*27c0*/  UIADD3 UR6, UR6, 0x1, URZ ;  /* 0x0000000106067890 */ /* 0x000fcc000fffe03f */
[----:B------:R-:W-:Y:S01]  /*27d0*/  QGMMA.64x128x32.F32.E5M2.E5M2 R24, gdesc[UR8], R24, UP0, gsb0 ;  /* 0x01e00000081879f3 */ /* 0x000fe2000b803818 */
[----:B------:R-:W-:-:S04]  /*27e0*/  UISETP.NE.AND UP0, UPT, UR6, UR24, UPT ;  /* 0x000000180600728c */ /* 0x000fc8000bf05270 */
[----:B------:R-:W-:-:S06]  /*27f0*/  USEL UR7, URZ, 0x1, UP0 ;  /* 0x000000013f077887 */ /* 0x000fcc0008000000 */
[----:B------:R-:W-:Y:S01]  /*2800*/  ISETP.NE.AND P0, PT, RZ, UR7, PT ;  /* 0x00000007ff007c0c */ /* 0x000fe2000bf05270 */
[----:B------:R-:W-:-:S12]  /*2810*/  WARPGROUP.DEPBAR.LE gsb0, 0x1 ;  /* 0x00008000000079c5 */ /* 0x000fd80000010100 */
[----:B------:R-:W-:Y:S05]  /*2820*/  @!P0 BRA `(.L_x_28) ;  /* 0x0000000400088947 */ /* 0x000fea0003800000 */
[----:B------:R-:W-:Y:S02]  /*2830*/  WARPGROUP.DEPBAR.LE gsb0, 0x0 ;  /* 0x00008000000079c5 */ /* 0x000fe40000010000 */
[----:B------:R-:W-:-:S01]  /*2840*/  FADD R149, R24, R149 ;  /* 0x0000009518957221 */ /* 0x000fc20000000000 */
[----:B------:R-:W-:Y:S01]  /*2850*/  FADD R144, R25, R144 ;  /* 0x0000009019907221 */ /* 0x000fe20000000000 */
        /* <DEDUP_REMOVED lines=62> */
[----:B------:R-:W-:-:S06]  /*2c40*/  UMOV UR6, URZ ;  /* 0x0000003f00067c82 */ /* 0x000fcc0008000000 */
.L_x_28:
[----:B------:R-:W-:Y:S05]  /*2c50*/  @!P1 BRA `(.L_x_29) ;  /* 0x0000000000049947 */ /* 0x000fea0003800000 */
[----:B------:R-:W-:Y:S01]  /*2c60*/  BPT.TRAP 0x1 ;  /* 0x000000040000795c */ /* 0x000fe20000300000 */
.L_x_29:
[----:B------:R-:W-:Y:S01]  /*2c70*/  ULEA UR8, UR20, UR12, 0x3 ;  /* 0x0000000c14087291 */ /* 0x000fe2000f8e183f */
[----:B------:R-:W-:-:S03]  /*2c80*/  ISETP.GT.U32.AND P0, PT, R7, 0x1, PT ;  /* 0x000000010700780c */ /* 0x000fc60003f04070 */
[----:B------:R-:W-:-:S04]  /*2c90*/  UIADD3 UR8, UR8, 0x128, URZ ;  /* 0x0000012808087890 */ /* 0x000fc8000fffe03f */
[----:B------:R-:W-:-:S09]  /*2ca0*/  UPRMT UR8, URZ, 0x654, UR8 ;  /* 0x000006543f087896 */ /* 0x000fd20008000008 */
[----:B------:R-:W-:Y:S01]  /*2cb0*/  SYNCS.ARRIVE.TRANS64.RED.A1T0 RZ, [UR8], RZ ;  /* 0x000000ffffff79a7 */ /* 0x000fe20008100408 */
[----:B------:R-:W-:Y:S05]  /*2cc0*/  @P0 BRA `(.L_x_30) ;  /* 0x0000000000040947 */ /* 0x000fea0003800000 */
[----:B------:R-:W-:Y:S01]  /*2cd0*/  BPT.TRAP 0x1 ;  /* 0x000000040000795c */ /* 0x000fe20000300000 */
.L_x_30:
[----:B------:R-:W-:Y:S01]  /*2ce0*/  UIADD3 UR17, UR17, 0x1, URZ ;  /* 0x0000000111117890 */ /* 0x000fe2000fffe03f */
[C---:B------:R-:W-:Y:S01]  /*2cf0*/  ISETP.GT.AND P0, PT, R16.reuse, 0x1, PT ;  /* 0x000000011000780c */ /* 0x040fe20003f04270 */
[----:B------:R-:W-:Y:S01]  /*2d00*/  UIADD3 UR20, UR20, 0x1, URZ ;  /* 0x0000000114147890 */ /* 0x000fe2000fffe03f */
[----:B------:R-:W-:Y:S01]  /*2d10*/  VIADD R16, R16, 0xffffffff ;  /* 0xffffffff10107836 */ /* 0x000fe20000000000 */
[----:B------:R-:W-:Y:S02]  /*2d20*/  UISETP.NE.AND UP0, UPT, UR17, 0x25, UPT ;  /* 0x000000251100788c */ /* 0x000fe4000bf05270 */
[----:B------:R-:W-:Y:S02]  /*2d30*/  UISETP.NE.AND UP1, UPT, UR20, 0x25, UPT ;  /* 0x000000251400788c */ /* 0x000fe4000bf25270 */
[----:B------:R-:W-:Y:S02]  /*2d40*/  USEL UR8, URZ, 0x1, UP0 ;  /* 0x000000013f087887 */ /* 0x000fe40008000000 */
[----:B------:R-:W-:-:S02]  /*2d50*/  USEL UR17, UR17, URZ, UP0 ;  /* 0x0000003f11117287 */ /* 0x000fc40008000000 */
[----:B------:R-:W-:Y:S02]  /*2d60*/  USEL UR20, UR20, URZ, UP1 ;  /* 0x0000003f14147287 */ /* 0x000fe40008800000 */
[----:B------:R-:W-:Y:S01]  /*2d70*/  LOP3.LUT R19, R19, UR8, RZ, 0x3c, !PT ;  /* 0x0000000813137c12 */ /* 0x000fe2000f8e3cff */
[----:B------:R-:W-:Y:S01]  /*2d80*/  UMOV UR8, 0x1 ;  /* 0x0000000100087882 */ /* 0x000fe20000000000 */
[----:B------:R-:W-:Y:S08]  /*2d90*/  @P0 BRA `(.L_x_31) ;  /* 0xfffffff8001c0947 */ /* 0x000ff0000383ffff */
.L_x_23:
[----:B------:R-:W-:Y:S01]  /*2da0*/  UISETP.NE.AND UP0, UPT, UR6, URZ, UPT ;  /* 0x0000003f0600728c */ /* 0x000fe2000bf05270 */
[----:B01----:R-:W0:Y:S01]  /*2db0*/  LDC R16, c[0x0][0x28c] ;  /* 0x0000a300ff107b82 */ /* 0x003e220000000800 */
[----:B------:R-:W-:Y:S02]  /*2dc0*/  IMAD.U32 R17, RZ, RZ, UR23 ;  /* 0x00000017ff117e24 */ /* 0x000fe4000f8e00ff */
[----:B------:R-:W-:-:S06]  /*2dd0*/  USEL UR6, URZ, 0x1, !UP0 ;  /* 0x000000013f067887 */ /* 0x000fcc000c000000 */
[----:B------:R-:W-:-:S13]  /*2de0*/  ISETP.NE.AND P0, PT, RZ, UR6, PT ;  /* 0x00000006ff007c0c */ /* 0x000fda000bf05270 */
[----:B------:R-:W-:Y:S05]  /*2df0*/  @!P0 BRA `(.L_x_32) ;  /* 0x0000000400048947 */ /* 0x000fea0003800000 */
[----:B------:R-:W-:Y:S02]  /*2e00*/  WARPGROUP.DEPBAR.LE gsb0, 0x0 ;  /* 0x00008000000079c5 */ /* 0x000fe40000010000 */
[----:B------:R-:W-:Y:S01]  /*2e10*/  FADD R149, R24, R149 ;  /* 0x0000009518957221 */ /* 0x000fe20000000000 */
        /* <DEDUP_REMOVED lines=62> */
[----:B------:R-:W-:-:S07]  /*3200*/  FADD R22, R22, R87 ;  /* 0x0000005716167221 */ /* 0x000fce0000000000 */
.L_x_32:
[----:B0-----:R-:W-:Y:S01]  /*3210*/  ISETP.GE.AND P0, PT, R16, 0x1, PT ;  /* 0x000000011000780c */ /* 0x001fe20003f06270 */
[----:B------:R0:W-:Y:S01]  /*3220*/  SYNCS.ARRIVE.TRANS64.A1T0 RZ, [R17+UR22], RZ ;  /* 0x000000ff11ff79a7 */ /* 0x0001e20008100016 */
[----:B------:R-:W-:-:S11]  /*3230*/  WARPGROUP.DEPBAR.LE gsb0, 0x0 ;  /* 0x00008000000079c5 */ /* 0x000fd60000010000 */
[----:B------:R-:W-:Y:S05]  /*3240*/  @!P0 BRA `(.L_x_33) ;  /* 0x0000000000408947 */ /* 0x000fea0003800000 */
[----:B------:R-:W-:-:S13]  /*3250*/  ISETP.NE.AND P0, PT, R146, 0x3, PT ;  /* 0x000000039200780c */ /* 0x000fda0003f05270 */
[----:B------:R-:W-:Y:S05]  /*3260*/  @!P0 BRA `(.L_x_34) ;  /* 0x0000000000048947 */ /* 0x000fea0003800000 */
[----:B------:R-:W-:Y:S01]  /*3270*/  BPT.TRAP 0x1 ;  /* 0x000000040000795c */ /* 0x000fe20000300000 */
.L_x_34:
[----:B------:R-:W-:Y:S01]  /*3280*/  UIADD3 UR8, UR14, UR5, URZ ;  /* 0x000000050e087290 */ /* 0x000fe2000fffe03f */
[----:B------:R-:W-:-:S03]  /*3290*/  ISETP.GT.U32.AND P0, PT, R7, 0x1, PT ;  /* 0x000000010700780c */ /* 0x000fc60003f04070 */
[----:B------:R-:W-:-:S04]  /*32a0*/  UIMAD.WIDE.U32 UR6, UR8, -0x45306eb3, URZ ;  /* 0xbacf914d080678a5 */ /* 0x000fc8000f8e003f */
[----:B------:R-:W-:-:S04]  /*32b0*/  UIADD3 UR6, UR8, -UR7, URZ ;  /* 0x8000000708067290 */ /* 0x000fc8000fffe03f */
[----:B------:R-:W-:-:S04]  /*32c0*/  ULEA.HI UR6, UR6, UR7, URZ, 0x1f ;  /* 0x0000000706067291 */ /* 0x000fc8000f8ff83f */
[----:B------:R-:W-:-:S04]  /*32d0*/  USHF.R.U32.HI UR6, URZ, 0x5, UR6 ;  /* 0x000000053f067899 */ /* 0x000fc80008011606 */
[----:B------:R-:W-:-:S04]  /*32e0*/  UIMAD UR6, UR6, -0x25, UR8 ;  /* 0xffffffdb060678a4 */ /* 0x000fc8000f8e0208 */
[----:B------:R-:W-:-:S04]  /*32f0*/  ULEA UR6, UR6, UR12, 0x3 ;  /* 0x0000000c06067291 */ /* 0x000fc8000f8e183f */
[----:B------:R-:W-:-:S04]  /*3300*/  UIADD3 UR6, UR6, 0x128, URZ ;  /* 0x0000012806067890 */ /* 0x000fc8000fffe03f */
[----:B------:R-:W-:-:S09]  /*3310*/  UPRMT UR6, URZ, 0x654, UR6 ;  /* 0x000006543f067896 */ /* 0x000fd20008000006 */
[----:B------:R-:W-:Y:S01]  /*3320*/  SYNCS.ARRIVE.TRANS64.RED.A1T0 RZ, [UR6], RZ ;  /* 0x000000ffffff79a7 */ /* 0x000fe20008100406 */
[----:B------:R-:W-:Y:S05]  /*3330*/  @P0 BRA `(.L_x_33) ;  /* 0x0000000000040947 */ /* 0x000fea0003800000 */
[----:B------:R-:W-:Y:S01]  /*3340*/  BPT.TRAP 0x1 ;  /* 0x000000040000795c */ /* 0x000fe20000300000 */
.L_x_33:
[----:B------:R-:W-:Y:S01]  /*3350*/  SHF.L.U32 R16, R148, 0x1f, RZ ;  /* 0x0000001f94107819 */ /* 0x000fe200000006ff */
[----:B------:R-:W-:Y:S01]  /*3360*/  UIADD3 UR8, UR21, UR5, URZ ;  /* 0x0000000515087290 */ /* 0x000fe2000fffe03f */
[----:B------:R-:W1:Y:S01]  /*3370*/  LDC R32, c[0x0][0x288] ;  /* 0x0000a200ff207b82 */ /* 0x000e620000000800 */
[----:B------:R-:W-:Y:S01]  /*3380*/  UISETP.GE.U32.AND UP1, UPT, UR21, 0x25, UPT ;  /* 0x000000251500788c */ /* 0x000fe2000bf26070 */
[----:B------:R-:W-:Y:S01]  /*3390*/  IMAD.SHL.U32 R26, R11, 0x2, RZ ;  /* 0x000000020b1a7824 */ /* 0x000fe200078e00ff */
[----:B------:R-:W-:Y:S02]  /*33a0*/  UISETP.GT.U32.AND UP0, UPT, UR8, 0x24, UPT ;  /* 0x000000240800788c */ /* 0x000fe4000bf04070 */
[----:B------:R-:W-:Y:S02]  /*33b0*/  UIMAD.WIDE.U32 UR6, UR8, -0x45306eb3, URZ ;  /* 0xbacf914d080678a5 */ /* 0x000fe4000f8e003f */
[----:B------:R-:W-:Y:S01]  /*33c0*/  UISETP.LT.U32.AND UP0, UPT, UR21, 0x25, UP0 ;  /* 0x000000251500788c */ /* 0x000fe20008701070 */
[----:B------:R-:W2:Y:S01]  /*33d0*/  SYNCS.PHASECHK.TRANS64.TRYWAIT P0, [UR15+0x8], R16 ;  /* 0x00000810ff0075a7 */ /* 0x000ea2000800014f */
[----:B------:R-:W-:Y:S01]  /*33e0*/  UIADD3 UR5, UR8, -UR7, URZ ;  /* 0x8000000708057290 */ /* 0x000fe2000fffe03f */
[----:B------:R-:W-:Y:S01]  /*33f0*/  SHF.R.S32.HI R27, RZ, 0x1f, R26 ;  /* 0x0000001fff1b7819 */ /* 0x000fe2000001141a */
[----:B------:R-:W-:-:S02]  /*3400*/  USEL UR6, URZ, 0x1, !UP0 ;  /* 0x000000013f067887 */ /* 0x000fc4000c000000 */
[----:B------:R-:W-:Y:S02]  /*3410*/  ULEA.HI UR5, UR5, UR7, URZ, 0x1f ;  /* 0x0000000705057291 */ /* 0x000fe4000f8ff83f */
[----:B------:R-:W-:Y:S02]  /*3420*/  ULOP3.LUT UR4, UR4, UR6, URZ, 0x3c, !UPT ;  /* 0x0000000604047292 */ /* 0x000fe4000f8e3c3f */
[----:B------:R-:W-:-:S04]  /*3430*/  USHF.R.U32.HI UR5, URZ, 0x5, UR5 ;  /* 0x000000053f057899 */ /* 0x000fc80008011605 */
[----:B------:R-:W-:Y:S02]  /*3440*/  @UP1 ULOP3.LUT UR4, UR4, 0x1, UR5, 0x78, !UPT ;  /* 0x0000000104041892 */ /* 0x000fe4000f8e7805 */
[----:B------:R-:W-:Y:S01]  /*3450*/  UIMAD UR5, UR5, -0x25, UR8 ;  /* 0xffffffdb050578a4 */ /* 0x000fe2000f8e0208 */
[----:B-12---:R-:W-:Y:S11]  /*3460*/  @!P0 BRA `(.L_x_35) ;  /* 0x0000007000688947 */ /* 0x006ff60003800000 */
.L_x_226:
[----:B------:R-:W-:Y:S01]  /*3470*/  IMAD.SHL.U32 R28, R6, 0x40, RZ ;  /* 0x00000040061c7824 */ /* 0x000fe200078e00ff */
[----:B------:R-:W-:Y:S01]  /*3480*/  ULDC UR8, c[0x0][0x284] ;  /* 0x0000a10000087ab9 */ /* 0x000fe20000000800 */
[----:B------:R-:W-:Y:S01]  /*3490*/  IMAD.SHL.U32 R29, R5, 0x80, RZ ;  /* 0x00000080051d7824 */ /* 0x000fe200078e00ff */
[----:B------:R-:W-:Y:S01]  /*34a0*/  SHF.R.S32.HI R34, RZ, 0x1f, R4 ;  /* 0x0000001fff227819 */ /* 0x000fe20000011404 */
[----:B------:R-:W-:Y:S01]  /*34b0*/  ULDC.64 UR6, c[0x0][0x5d0] ;  /* 0x0001740000067ab9 */ /* 0x000fe20000000a00 */
[----:B------:R-:W-:Y:S01]  /*34c0*/  ISETP.GE.AND P0, PT, R28, UR8, PT ;  /* 0x000000081c007c0c */ /* 0x000fe2000bf06270 */
[----:B0-----:R-:W-:Y:S01]  /*34d0*/  IMAD.WIDE.U32 R16, R4, UR6, R26 ;  /* 0x0000000604107c25 */ /* 0x001fe2000f8e001a */
[----:B------:R-:W-:Y:S02]  /*34e0*/  SHF.R.S32.HI R33, RZ, 0x1f, R29 ;  /* 0x0000001fff217819 */ /* 0x000fe4000001141d */
[C---:B------:R-:W-:Y:S01]  /*34f0*/  ISETP.GE.OR P0, PT, R29.reuse, R32, P0 ;  /* 0x000000201d00720c */ /* 0x040fe20000706670 */
[----:B------:R-:W-:Y:S01]  /*3500*/  IMAD R5, R34, UR6, RZ ;  /* 0x0000000622057c24 */ /* 0x000fe2000f8e02ff */
[----:B------:R-:W-:-:S03]  /*3510*/  IADD3 R16, P1, R29, R16, RZ ;  /* 0x000000101d107210 */ /* 0x000fc60007f3e0ff */
[----:B------:R-:W-:-:S05]  /*3520*/  IMAD R5, R4, UR7, R5 ;  /* 0x0000000704057c24 */ /* 0x000fca000f8e0205 */
[----:B------:R-:W-:-:S03]  /*3530*/  IADD3.X R17, R33, R17, R5, P1, !PT ;  /* 0x0000001121117210 */ /* 0x000fc60000ffe405 */
[----:B------:R-:W-:Y:S05]  /*3540*/  @P0 BRA `(.L_x_36) ;  /* 0x0000004400b80947 */ /* 0x000fea0003800000 */
[----:B------:R-:W0:Y:S01]  /*3550*/  LDC.64 R30, c[0x0][0x5c8] ;  /* 0x00017200ff1e7b82 */ /* 0x000e220000000a00 */
[----:B------:R-:W-:Y:S01]  /*3560*/  IMAD.WIDE R24, R6, 0x40, R14 ;  /* 0x0000004006187825 */ /* 0x000fe200078e020e */
[----:B------:R-:W-:Y:S01]  /*3570*/  ULDC.64 UR6, c[0x0][0x5c0] ;  /* 0x0001700000067ab9 */ /* 0x000fe20000000a00 */
[----:B------:R-:W-:Y:S02]  /*3580*/  BSSY B0, `(.L_x_36) ;  /* 0x000046a000007945 */ /* 0x000fe40003800000 */
[----:B------:R-:W-:-:S04]  /*3590*/  IMAD R6, R11, -0x2, R32 ;  /* 0xfffffffe0b067824 */ /* 0x000fc800078e0220 */
[----:B------:R-:W-:Y:S02]  /*35a0*/  IMAD.IADD R6, R6, 0x1, -R29 ;  /* 0x0000000106067824 */ /* 0x000fe400078e0a1d */
[-C--:B0-----:R-:W-:Y:S02]  /*35b0*/  IMAD R5, R25, R30.reuse, RZ ;  /* 0x0000001e19057224 */ /* 0x081fe400078e02ff */
[----:B------:R-:W-:-:S04]  /*35c0*/  IMAD.WIDE.U32 R16, R24, R30, R16 ;  /* 0x0000001e18107225 */ /* 0x000fc800078e0010 */
[----:B------:R-:W-:Y:S01]  /*35d0*/  IMAD R19, R24, R31, R5 ;  /* 0x0000001f18137224 */ /* 0x000fe200078e0205 */
[----:B------:R-:W-:Y:S02]  /*35e0*/  LEA R5, P0, R30, R16, 0x3 ;  /* 0x000000101e057211 */ /* 0x000fe400078018ff */
[----:B------:R-:W-:Y:S01]  /*35f0*/  IADD3 R18, P1, R16, UR6, RZ ;  /* 0x0000000610127c10 */ /* 0x000fe2000ff3e0ff */
[----:B------:R-:W-:Y:S01]  /*3600*/  IMAD.IADD R19, R17, 0x1, R19 ;  /* 0x0000000111137824 */ /* 0x000fe200078e0213 */
[----:B------:R-:W-:-:S04]  /*3610*/  IADD3 R16, P3, R5, UR6, RZ ;  /* 0x0000000605107c10 */ /* 0x000fc8000ff7e0ff */
[----:B------:R-:W-:Y:S01]  /*3620*/  LEA.HI.X R5, R30, R19, R31, 0x3, P0 ;  /* 0x000000131e057211 */ /* 0x000fe200000f1c1f */
[----:B------:R-:W-:Y:S01]  /*3630*/  IMAD.IADD R30, R13, 0x1, -R28 ;  /* 0x000000010d1e7824 */ /* 0x000fe200078e0a1c */
[----:B-----5:R-:W-:Y:S02]  /*3640*/  FSETP.NEU.AND P0, PT, R12, RZ, PT ;  /* 0x000000ff0c00720b */ /* 0x020fe40003f0d000 */
[----:B------:R-:W-:Y:S02]  /*3650*/  IADD3.X R19, R19, UR7, RZ, P1, !PT ;  /* 0x0000000713137c10 */ /* 0x000fe40008ffe4ff */
[----:B------:R-:W-:-:S09]  /*3660*/  IADD3.X R17, R5, UR7, RZ, P3, !PT ;  /* 0x0000000705117c10 */ /* 0x000fd20009ffe4ff */
[----:B------:R-:W-:Y:S05]  /*3670*/  @!P0 BRA `(.L_x_37) ;  /* 0x0000003400608947 */ /* 0x000fea0003800000 */
[----:B------:R-:W-:Y:S01]  /*3680*/  ULDC.64 UR6, c[0x0][0x5b8] ;  /* 0x00016e0000067ab9 */ /* 0x000fe20000000a00 */
[----:B------:R-:W-:Y:S01]  /*3690*/  ULDC.64 UR8, c[0x0][0x5a8] ;  /* 0x00016a0000087ab9 */ /* 0x000fe20000000a00 */
[----:B------:R-:W-:Y:S01]  /*36a0*/  IMAD.WIDE.U32 R26, R4, UR6, R26 ;  /* 0x00000006041a7c25 */ /* 0x000fe2000f8e001a */
[----:B------:R-:W-:Y:S01]  /*36b0*/  BSSY B1, `(.L_x_38) ;  /* 0x0000010000017945 */ /* 0x000fe20003800000 */
[----:B------:R-:W-:Y:S02]  /*36c0*/  PRMT R28, RZ, 0x7610, R28 ;  /* 0x00007610ff1c7816 */ /* 0x000fe4000000001c */
[----:B------:R-:W-:Y:S01]  /*36d0*/  IMAD R5, R34, UR6, RZ ;  /* 0x0000000622057c24 */ /* 0x000fe2000f8e02ff */
[----:B------:R-:W-:-:S03]  /*36e0*/  IADD3 R26, P0, R29, R26, RZ ;  /* 0x0000001a1d1a7210 */ /* 0x000fc60007f1e0ff */
[----:B------:R-:W-:Y:S01]  /*36f0*/  IMAD R5, R4, UR7, R5 ;  /* 0x0000000704057c24 */ /* 0x000fe2000f8e0205 */
[----:B------:R-:W-:Y:S02]  /*3700*/  ULDC.64 UR6, c[0x0][0x5b0] ;  /* 0x00016c0000067ab9 */ /* 0x000fe40000000a00 */
[----:B------:R-:W-:Y:S02]  /*3710*/  IMAD R29, R25, UR6, RZ ;  /* 0x00000006191d7c24 */ /* 0x000fe4000f8e02ff */
[----:B------:R-:W-:Y:S02]  /*3720*/  IADD3.X R27, R33, R27, R5, P0, !PT ;  /* 0x0000001b211b7210 */ /* 0x000fe400007fe405 */
[----:B------:R-:W-:Y:S01]  /*3730*/  ISETP.GE.AND P0, PT, R30, 0x1, PT ;  /* 0x000000011e00780c */ /* 0x000fe20003f06270 */
[C---:B------:R-:W-:Y:S02]  /*3740*/  IMAD R29, R24.reuse, UR7, R29 ;  /* 0x00000007181d7c24 */ /* 0x040fe4000f8e021d */
[----:B------:R-:W-:Y:S01]  /*3750*/  IMAD.WIDE.U32 R4, R24, UR6, R26 ;  /* 0x0000000618047c25 */ /* 0x000fe2000f8e001a */
[----:B------:R-:W-:-:S02]  /*3760*/  ISETP.LT.OR P4, PT, R6, 0x1, !P0 ;  /* 0x000000010600780c */ /* 0x000fc40004781670 */
[----:B------:R-:W-:-:S04]  /*3770*/  IADD3 R4, P1, R4, UR8, RZ ;  /* 0x0000000804047c10 */ /* 0x000fc8000ff3e0ff */
[----:B------:R-:W-:-:S07]  /*3780*/  IADD3.X R5, R5, UR9, R29, P1, !PT ;  /* 0x0000000905057c10 */ /* 0x000fce0008ffe41d */
[----:B------:R-:W-:Y:S05]  /*3790*/  @P4 BRA `(.L_x_39) ;  /* 0x0000000000044947 */ /* 0x000fea0003800000 */
[----:B------:R0:W5:Y:S02]  /*37a0*/  LDG.E.U8 R28, desc[UR18][R4.64] ;  /* 0x00000012041c7981 */ /* 0x000164000c1e1100 */
.L_x_39:
[----:B------:R-:W-:Y:S05]  /*37b0*/  BSYNC B1 ;  /* 0x0000000000017941 */ /* 0x000fea0003800000 */
.L_x_38:
[----:B-----5:R-:W-:Y:S01]  /*37c0*/  LOP3.LUT R28, R28, 0xff, RZ, 0xc0, !PT ;  /* 0x000000ff1c1c7812 */ /* 0x020fe200078ec0ff */
[----:B------:R-:W-:Y:S01]  /*37d0*/  BSSY B1, `(.L_x_40) ;  /* 0x000000b000017945 */ /* 0x000fe20003800000 */
[----:B------:R-:W-:Y:S02]  /*37e0*/  ISETP.LT.OR P3, PT, R6, 0x2, !P0 ;  /* 0x000000020600780c */ /* 0x000fe40004761670 */
[----:B------:R-:W-:-:S05]  /*37f0*/  F2FP.F16.E5M2.UNPACK_B R28, R28 ;  /* 0x0000001cff1c723e */ /* 0x000fca00020004ff */
[----:B------:R-:W-:-:S05]  /*3800*/  HADD2.F32 R29, -RZ, R28.H0_H0 ;  /* 0x2000001cff1d7230 */ /* 0x000fca0000004100 */
[----:B------:R-:W-:-:S04]  /*3810*/  FMUL R28, R29, R12 ;  /* 0x0000000c1d1c7220 */ /* 0x000fc80000400000 */
[----:B------:R-:W-:-:S05]  /*3820*/  FFMA R28, R149, R10, R28 ;  /* 0x0000000a951c7223 */ /* 0x000fca000000001c */
[----:B------:R-:W-:Y:S02]  /*3830*/  F2FP.SATFINITE.E5M2.F32.PACK_AB_MERGE_C R29, RZ, R28, RZ ;  /* 0x0000001cff1d723e */ /* 0x000fe400048060ff */
[----:B------:R-:W-:-:S03]  /*3840*/  PRMT R28, RZ, 0x7610, R28 ;  /* 0x00007610ff1c7816 */ /* 0x000fc6000000001c */
[----:B------:R1:W-:Y:S01]  /*3850*/  @!P4 STG.E.U8 desc[UR18][R18.64], R29 ;  /* 0x0000001d1200c986 */ /* 0x0003e2000c101112 */
[----:B------:R-:W-:Y:S05]  /*3860*/  @P3 BRA `(.L_x_41) ;  /* 0x0000000000043947 */ /* 0x000fea0003800000 */
[----:B------:R2:W5:Y:S02]  /*3870*/  LDG.E.U8 R28, desc[UR18][R4.64+0x1] ;  /* 0x00000112041c7981 */ /* 0x000564000c1e1100 */
.L_x_41:
[----:B------:R-:W-:Y:S05]  /*3880*/  BSYNC B1 ;  /* 0x0000000000017941 */ /* 0x000fea0003800000 */
.L_x_40:
[----:B-----5:R-:W-:Y:S01]  /*3890*/  LOP3.LUT R28, R28, 0xff, RZ, 0xc0, !PT ;  /* 0x000000ff1c1c7812 */ /* 0x020fe200078ec0ff */
[----:B------:R-:W-:Y:S01]  /*38a0*/  BSSY B1, `(.L_x_42) ;  /* 0x0000013000017945 */ /* 0x000fe20003800000 */
[----:B------:R-:W-:Y:S02]  /*38b0*/  IADD3 R31, P1, R24, 0x8, RZ ;  /* 0x00000008181f7810 */ /* 0x000fe40007f3e0ff */
[----:B------:R-:W-:-:S03]  /*38c0*/  F2FP.F16.E5M2.UNPACK_B R28, R28 ;  /* 0x0000001cff1c723e */ /* 0x000fc600020004ff */
[----:B------:R-:W-:Y:S01]  /*38d0*/  IMAD.X R24, RZ, RZ, R25, P1 ;  /* 0x000000ffff187224 */ /* 0x000fe200008e0619 */
[----:B------:R-:W-:Y:S01]  /*38e0*/  ISETP.GE.AND P1, PT, R30, 0x9, PT ;  /* 0x000000091e00780c */ /* 0x000fe20003f26270 */
[----:B-1----:R-:W-:Y:S02]  /*38f0*/  HADD2.F32 R29, -RZ, R28.H0_H0 ;  /* 0x2000001cff1d7230 */ /* 0x002fe40000004100 */
[----:B------:R-:W-:Y:S01]  /*3900*/  IMAD R24, R24, UR6, RZ ;  /* 0x0000000618187c24 */ /* 0x000fe2000f8e02ff */
[----:B------:R-:W-:Y:S01]  /*3910*/  ISETP.LT.OR P5, PT, R6, 0x1, !P1 ;  /* 0x000000010600780c */ /* 0x000fe20004fa1670 */
[----:B------:R-:W-:-:S04]  /*3920*/  IMAD.WIDE.U32 R26, R31, UR6, R26 ;  /* 0x000000061f1a7c25 */ /* 0x000fc8000f8e001a */
[----:B------:R-:W-:Y:S01]  /*3930*/  FMUL R29, R29, R12 ;  /* 0x0000000c1d1d7220 */ /* 0x000fe20000400000 */
[----:B------:R-:W-:-:S03]  /*3940*/  IMAD R31, R31, UR7, R24 ;  /* 0x000000071f1f7c24 */ /* 0x000fc6000f8e0218 */
[----:B------:R-:W-:Y:S01]  /*3950*/  FFMA R29, R144, R10, R29 ;  /* 0x0000000a901d7223 */ /* 0x000fe2000000001d */
[----:B------:R-:W-:Y:S02]  /*3960*/  IADD3 R24, P4, R26, UR8, RZ ;  /* 0x000000081a187c10 */ /* 0x000fe4000ff9e0ff */
[----:B------:R-:W-:Y:S02]  /*3970*/  PRMT R26, RZ, 0x7610, R26 ;  /* 0x00007610ff1a7816 */ /* 0x000fe4000000001a */
[----:B------:R-:W-:Y:S02]  /*3980*/  F2FP.SATFINITE.E5M2.F32.PACK_AB_MERGE_C R29, RZ, R29, RZ ;  /* 0x0000001dff1d723e */ /* 0x000fe400048060ff */
[----:B------:R-:W-:-:S03]  /*3990*/  IADD3.X R25, R27, UR9, R31, P4, !PT ;  /* 0x000000091b197c10 */ /* 0x000fc6000a7fe41f */
[----:B------:R1:W-:Y:S01]  /*39a0*/  @!P3 STG.E.U8 desc[UR18][R18.64+0x1], R29 ;  /* 0x0000011d1200b986 */ /* 0x0003e2000c101112 */
[----:B------:R-:W-:Y:S05]  /*39b0*/  @P5 BRA `(.L_x_43) ;  /* 0x0000000000045947 */ /* 0x000fea0003800000 */
[----:B------:R3:W5:Y:S02]  /*39c0*/  LDG.E.U8 R26, desc[UR18][R24.64] ;  /* 0x00000012181a7981 */ /* 0x000764000c1e1100 */
.L_x_43:
[----:B------:R-:W-:Y:S05]  /*39d0*/  BSYNC B1 ;  /* 0x0000000000017941 */ /* 0x000fea0003800000 */
.L_x_42:
        /* <DEDUP_REMOVED lines=12> */
.L_x_45:
[----:B------:R-:W-:Y:S05]  /*3aa0*/  BSYNC B1 ;  /* 0x0000000000017941 */ /* 0x000fea0003800000 */
.L_x_44:
[----:B-----5:R-:W-:Y:S01]  /*3ab0*/  LOP3.LUT R26, R26, 0xff, RZ, 0xc0, !PT ;  /* 0x000000ff1a1a7812 */ /* 0x020fe200078ec0ff */
[----:B------:R-:W-:Y:S01]  /*3ac0*/  BSSY B1, `(.L_x_46) ;  /* 0x000000b000017945 */ /* 0x000fe20003800000 */
[----:B------:R-:W-:Y:S02]  /*3ad0*/  ISETP.LT.OR P4, PT, R6, 0x9, !P0 ;  /* 0x000000090600780c */ /* 0x000fe40004781670 */
[----:B------:R-:W-:-:S05]  /*3ae0*/  F2FP.F16.E5M2.UNPACK_B R26, R26 ;  /* 0x0000001aff1a723e */ /* 0x000fca00020004ff */
[----:B----4-:R-:W-:Y:S01]  /*3af0*/  HADD2.F32 R27, -RZ, R26.H0_H0 ;  /* 0x2000001aff1b7230 */ /* 0x010fe20000004100 */
[----:B------:R-:W-:-:S04]  /*3b00*/  PRMT R26, RZ, 0x7610, R26 ;  /* 0x00007610ff1a7816 */ /* 0x000fc8000000001a */
[----:B------:R-:W-:-:S04]  /*3b10*/  FMUL R27, R27, R12 ;  /* 0x0000000c1b1b7220 */ /* 0x000fc80000400000 */
[----:B------:R-:W-:-:S05]  /*3b20*/  FFMA R27, R142, R10, R27 ;  /* 0x0000000a8e1b7223 */ /* 0x000fca000000001b */
[----:B------:R-:W-:-:S05]  /*3b30*/  F2FP.SATFINITE.E5M2.F32.PACK_AB_MERGE_C R27, RZ, R27, RZ ;  /* 0x0000001bff1b723e */ /* 0x000fca00048060ff */
[----:B------:R4:W-:Y:S01]  /*3b40*/  @!P3 STG.E.U8 desc[UR18][R16.64+0x1], R27 ;  /* 0x0000011b1000b986 */ /* 0x0009e2000c101112 */
[----:B------:R-:W-:Y:S05]  /*3b50*/  @P4 BRA `(.L_x_47) ;  /* 0x0000000000044947 */ /* 0x000fea0003800000 */
[----:B------:R0:W5:Y:S02]  /*3b60*/  LDG.E.U8 R26, desc[UR18][R4.64+0x8] ;  /* 0x00000812041a7981 */ /* 0x000164000c1e1100 */
.L_x_47:
[----:B------:R-:W-:Y:S05]  /*3b70*/  BSYNC B1 ;  /* 0x0000000000017941 */ /* 0x000fea0003800000 */
.L_x_46:
[----:B-----5:R-:W-:Y:S01]  /*3b80*/  LOP3.LUT R26, R26, 0xff, RZ, 0xc0, !PT ;  /* 0x000000ff1a1a7812 */ /* 0x020fe200078ec0ff */
[----:B------:R-:W-:Y:S01]  /*3b90*/  BSSY B1, `(.L_x_48) ;  /* 0x000000b000017945 */ /* 0x000fe20003800000 */
[----:B------:R-:W-:Y:S02]  /*3ba0*/  ISETP.LT.OR P3, PT, R6, 0xa, !P0 ;  /* 0x0000000a0600780c */ /* 0x000fe40004761670 */
[----:B------:R-:W-:-:S05]  /*3bb0*/  F2FP.F16.E5M2.UNPACK_B R26, R26 ;  /* 0x0000001aff1a723e */ /* 0x000fca00020004ff */
[----:B----4-:R-:W-:-:S05]  /*3bc0*/  HADD2.F32 R27, -RZ, R26.H0_H0 ;  /* 0x2000001aff1b7230 */ /* 0x010fca0000004100 */
[----:B------:R-:W-:-:S04]  /*3bd0*/  FMUL R26, R27, R12 ;  /* 0x0000000c1b1a7220 */ /* 0x000fc80000400000 */
[----:B------:R-:W-:-:S05]  /*3be0*/  FFMA R26, R145, R10, R26 ;  /* 0x0000000a911a7223 */ /* 0x000fca000000001a */
[----:B------:R-:W-:Y:S02]  /*3bf0*/  F2FP.SATFINITE.E5M2.F32.PACK_AB_MERGE_C R27, RZ, R26, RZ ;  /* 0x0000001aff1b723e */ /* 0x000fe400048060ff */
[----:B------:R-:W-:-:S03]  /*3c00*/  PRMT R26, RZ, 0x7610, R26 ;  /* 0x00007610ff1a7816 */ /* 0x000fc6000000001a */
[----:B------:R4:W-:Y:S01]  /*3c10*/  @!P4 STG.E.U8 desc[UR18][R18.64+0x8], R27 ;  /* 0x0000081b1200c986 */ /* 0x0009e2000c101112 */
[----:B------:R-:W-:Y:S05]  /*3c20*/  @P3 BRA `(.L_x_49) ;  /* 0x0000000000043947 */ /* 0x000fea0003800000 */
[----:B------:R0:W5:Y:S02]  /*3c30*/  LDG.E.U8 R26, desc[UR18][R4.64+0x9] ;  /* 0x00000912041a7981 */ /* 0x000164000c1e1100 */
.L_x_49:
[----:B------:R-:W-:Y:S05]  /*3c40*/  BSYNC B1 ;  /* 0x0000000000017941 */ /* 0x000fea0003800000 */
.L_x_48:
        /* <DEDUP_REMOVED lines=12> */
.L_x_51:
[----:B------:R-:W-:Y:S05]  /*3d10*/  BSYNC B1 ;  /* 0x0000000000017941 */ /* 0x000fea0003800000 */
.L_x_50:
        /* <DEDUP_REMOVED lines=12> */
.L_x_53:
[----:B------:R-:W-:Y:S05]  /*3de0*/  BSYNC B1 ;  /* 0x0000000000017941 */ /* 0x000fea0003800000 */
.L_x_52:
        /* <DEDUP_REMOVED lines=12> */
.L_x_55:
[----:B------:R-:W-:Y:S05]  /*3eb0*/  BSYNC B1 ;  /* 0x0000000000017941 */ /* 0x000fea0003800000 */
.L_x_54:
        /* <DEDUP_REMOVED lines=12> */
.L_x_57:
[----:B------:R-:W-:Y:S05]  /*3f80*/  BSYNC B1 ;  /* 0x0000000000017941 */ /* 0x000fea0003800000 */
.L_x_56:
        /* <DEDUP_REMOVED lines=12> */
.L_x_59:
[----:B------:R-:W-:Y:S05]  /*4050*/  BSYNC B1 ;  /* 0x0000000000017941 */ /* 0x000fea0003800000 */
.L_x_58:
        /* <DEDUP_REMOVED lines=12> */
.L_x_61:
[----:B------:R-:W-:Y:S05]  /*4120*/  BSYNC B1 ;  /* 0x0000000000017941 */ /* 0x000fea0003800000 */
.L_x_60:
        /* <DEDUP_REMOVED lines=12> */
.L_x_63:
[----:B------:R-:W-:Y:S05]  /*41f0*/  BSYNC B1 ;  /* 0x0000000000017941 */ /* 0x000fea0003800000 */
.L_x_62:
        /* <DEDUP_REMOVED lines=12> */
.L_x_65:
[----:B------:R-:W-:Y:S05]  /*42c0*/  BSYNC B1 ;  /* 0x0000000000017941 */ /* 0x000fea0003800000 */
.L_x_64:
        /* <DEDUP_REMOVED lines=12> */
.L_x_67:
[----:B------:R-:W-:Y:S05]  /*4390*/  BSYNC B1 ;  /* 0x0000000000017941 */ /* 0x000fea0003800000 */
.L_x_66:
        /* <DEDUP_REMOVED lines=12> */
.L_x_69:
[----:B------:R-:W-:Y:S05]  /*4460*/  BSYNC B1 ;  /* 0x0000000000017941 */ /* 0x000fea0003800000 */
.L_x_68:
        /* <DEDUP_REMOVED lines=12> */
.L_x_71:
[----:B------:R-:W-:Y:S05]  /*4530*/  BSYNC B1 ;  /* 0x0000000000017941 */ /* 0x000fea0003800000 */
.L_x_70:
        /* <DEDUP_REMOVED lines=12> */
.L_x_73:
[----:B------:R-:W-:Y:S05]  /*4600*/  BSYNC B1 ;  /* 0x0000000000017941 */ /* 0x000fea0003800000 */
.L_x_72:
        /* <DEDUP_REMOVED lines=12> */
.L_x_75:
[----:B------:R-:W-:Y:S05]  /*46d0*/  BSYNC B1 ;  /* 0x0000000000017941 */ /* 0x000fea0003800000 */
.L_x_74:
        /* <DEDUP_REMOVED lines=12> */
.L_x_77:
[----:B------:R-:W-:Y:S05]  /*47a0*/  BSYNC B1 ;  /* 0x0000000000017941 */ /* 0x000fea0003800000 */
.L_x_76:
        /* <DEDUP_REMOVED lines=12> */
.L_x_79:
[----:B------:R-:W-:Y:S05]  /*4870*/  BSYNC B1 ;  /* 0x0000000000017941 */ /* 0x000fea0003800000 */
.L_x_78:
        /* <DEDUP_REMOVED lines=12> */
.L_x_81:
[----:B------:R-:W-:Y:S05]  /*4940*/  BSYNC B1 ;  /* 0x0000000000017941 */ /* 0x000fea0003800000 */
.L_x_80:
        /* <DEDUP_REMOVED lines=12> */
.L_x_83:
[----:B------:R-:W-:Y:S05]  /*4a10*/  BSYNC B1 ;  /* 0x0000000000017941 */ /* 0x000fea0003800000 */
.L_x_82:
        /* <DEDUP_REMOVED lines=12> */
.L_x_85:
[----:B------:R-:W-:Y:S05]  /*4ae0*/  BSYNC B1 ;  /* 0x0000000000017941 */ /* 0x000fea0003800000 */
.L_x_84:
        /* <DEDUP_REMOVED lines=12> */
.L_x_87:
[----:B------:R-:W-:Y:S05]  /*4bb0*/  BSYNC B1 ;  /* 0x0000000000017941 */ /* 0x000fea0003800000 */
.L_x_86:
        /* <DEDUP_REMOVED lines=12> */
.L_x_89:
[----:B------:R-:W-:Y:S05]  /*4c80*/  BSYNC B1 ;  /* 0x0000000000017941 */ /* 0x000fea0003800000 */
.L_x_88:
        /* <DEDUP_REMOVED lines=12> */
.L_x_91:
[----:B------:R-:W-:Y:S05]  /*4d50*/  BSYNC B1 ;  /* 0x0000000000017941 */ /* 0x000fea0003800000 */
.L_x_90:
        /* <DEDUP_REMOVED lines=12> */
.L_x_93:
[----:B------:R-:W-:Y:S05]  /*4e20*/  BSYNC B1 ;  /* 0x0000000000017941 */ /* 0x000fea0003800000 */
.L_x_92:
        /* <DEDUP_REMOVED lines=12> */
.L_x_95:
[----:B------:R-:W-:Y:S05]  /*4ef0*/  BSYNC B1 ;  /* 0x0000000000017941 */ /* 0x000fea0003800000 */
.L_x_94:
        /* <DEDUP_REMOVED lines=12> */
.L_x_97:
[----:B------:R-:W-:Y:S05]  /*4fc0*/  BSYNC B1 ;  /* 0x0000000000017941 */ /* 0x000fea0003800000 */
.L_x_96:
        /* <DEDUP_REMOVED lines=12> */
.L_x_99:
[----:B------:R-:W-:Y:S05]  /*5090*/  BSYNC B1 ;  /* 0x0000000000017941 */ /* 0x000fea0003800000 */
.L_x_98:
        /* <DEDUP_REMOVED lines=12> */
.L_x_101:
[----:B------:R-:W-:Y:S05]  /*5160*/  BSYNC B1 ;  /* 0x0000000000017941 */ /* 0x000fea0003800000 */
.L_x_100:
        /* <DEDUP_REMOVED lines=12> */
.L_x_103:
[----:B------:R-:W-:Y:S05]  /*5230*/  BSYNC B1 ;  /* 0x0000000000017941 */ /* 0x000fea0003800000 */
.L_x_102:
        /* <DEDUP_REMOVED lines=12> */
.L_x_105:
[----:B------:R-:W-:Y:S05]  /*5300*/  BSYNC B1 ;  /* 0x0000000000017941 */ /* 0x000fea0003800000 */
.L_x_104:
        /* <DEDUP_REMOVED lines=12> */
.L_x_107:
[----:B------:R-:W-:Y:S05]  /*53d0*/  BSYNC B1 ;  /* 0x0000000000017941 */ /* 0x000fea0003800000 */
.L_x_106:
        /* <DEDUP_REMOVED lines=12> */
.L_x_109:
[----:B------:R-:W-:Y:S05]  /*54a0*/  BSYNC B1 ;  /* 0x0000000000017941 */ /* 0x000fea0003800000 */
.L_x_108:
        /* <DEDUP_REMOVED lines=12> */
.L_x_111:
[----:B------:R-:W-:Y:S05]  /*5570*/  BSYNC B1 ;  /* 0x0000000000017941 */ /* 0x000fea0003800000 */
.L_x_110:
        /* <DEDUP_REMOVED lines=12> */
.L_x_113:
[----:B------:R-:W-:Y:S05]  /*5640*/  BSYNC B1 ;  /* 0x0000000000017941 */ /* 0x000fea0003800000 */
.L_x_112:
        /* <DEDUP_REMOVED lines=12> */
.L_x_115:
[----:B------:R-:W-:Y:S05]  /*5710*/  BSYNC B1 ;  /* 0x0000000000017941 */ /* 0x000fea0003800000 */
.L_x_114:
        /* <DEDUP_REMOVED lines=12> */
.L_x_117:
[----:B------:R-:W-:Y:S05]  /*57e0*/  BSYNC B1 ;  /* 0x0000000000017941 */ /* 0x000fea0003800000 */
.L_x_116:
        /* <DEDUP_REMOVED lines=12> */
.L_x_119:
[----:B------:R-:W-:Y:S05]  /*58b0*/  BSYNC B1 ;  /* 0x0000000000017941 */ /* 0x000fea0003800000 */
.L_x_118:
        /* <DEDUP_REMOVED lines=12> */
.L_x_121:
[----:B------:R-:W-:Y:S05]  /*5980*/  BSYNC B1 ;  /* 0x0000000000017941 */ /* 0x000fea0003800000 */
.L_x_120:
        /* <DEDUP_REMOVED lines=12> */
.L_x_123:
[----:B------:R-:W-:Y:S05]  /*5a50*/  BSYNC B1 ;  /* 0x0000000000017941 */ /* 0x000fea0003800000 */
.L_x_122:
        /* <DEDUP_REMOVED lines=12> */
.L_x_125:
[----:B------:R-:W-:Y:S05]  /*5b20*/  BSYNC B1 ;  /* 0x0000000000017941 */ /* 0x000fea0003800000 */
.L_x_124:
        /* <DEDUP_REMOVED lines=12> */
.L_x_127:
[----:B------:R-:W-:Y:S05]  /*5bf0*/  BSYNC B1 ;  /* 0x0000000000017941 */ /* 0x000fea0003800000 */
.L_x_126:
        /* <DEDUP_REMOVED lines=12> */
.L_x_129:
[----:B------:R-:W-:Y:S05]  /*5cc0*/  BSYNC B1 ;  /* 0x0000000000017941 */ /* 0x000fea0003800000 */
.L_x_128:
        /* <DEDUP_REMOVED lines=12> */
.L_x_131:
[----:B------:R-:W-:Y:S05]  /*5d90*/  BSYNC B1 ;  /* 0x0000000000017941 */ /* 0x000fea0003800000 */
.L_x_130:
        /* <DEDUP_REMOVED lines=12> */
.L_x_133:
[----:B------:R-:W-:Y:S05]  /*5e60*/  BSYNC B1 ;  /* 0x0000000000017941 */ /* 0x000fea0003800000 */
.L_x_132:
        /* <DEDUP_REMOVED lines=12> */
.L_x_135:
[----:B------:R-:W-:Y:S05]  /*5f30*/  BSYNC B1 ;  /* 0x0000000000017941 */ /* 0x000fea0003800000 */
.L_x_134:
        /* <DEDUP_REMOVED lines=12> */
.L_x_137:
[----:B------:R-:W-:Y:S05]  /*6000*/  BSYNC B1 ;  /* 0x0000000000017941 */ /* 0x000fea0003800000 */
.L_x_136:
        /* <DEDUP_REMOVED lines=12> */
.L_x_139:
[----:B------:R-:W-:Y:S05]  /*60d0*/  BSYNC B1 ;  /* 0x0000000000017941 */ /* 0x000fea0003800000 */
.L_x_138:
        /* <DEDUP_REMOVED lines=12> */
.L_x_141:
[----:B------:R-:W-:Y:S05]  /*61a0*/  BSYNC B1 ;  /* 0x0000000000017941 */ /* 0x000fea0003800000 */
.L_x_140:
        /* <DEDUP_REMOVED lines=12> */
.L_x_143:
[----:B------:R-:W-:Y:S05]  /*6270*/  BSYNC B1 ;  /* 0x0000000000017941 */ /* 0x000fea0003800000 */
.L_x_142:
        /* <DEDUP_REMOVED lines=12> */
.L_x_145:
[----:B------:R-:W-:Y:S05]  /*6340*/  BSYNC B1 ;  /* 0x0000000000017941 */ /* 0x000fea0003800000 */
.L_x_144:
        /* <DEDUP_REMOVED lines=12> */
.L_x_147:
[----:B------:R-:W-:Y:S05]  /*6410*/  BSYNC B1 ;  /* 0x0000000000017941 */ /* 0x000fea0003800000 */
.L_x_146:
        /* <DEDUP_REMOVED lines=12> */
.L_x_149:
[----:B------:R-:W-:Y:S05]  /*64e0*/  BSYNC B1 ;  /* 0x0000000000017941 */ /* 0x000fea0003800000 */
.L_x_148:
        /* <DEDUP_REMOVED lines=12> */
.L_x_151:
[----:B------:R-:W-:Y:S05]  /*65b0*/  BSYNC B1 ;  /* 0x0000000000017941 */ /* 0x000fea0003800000 */
.L_x_150:
        /* <DEDUP_REMOVED lines=12> */
.L_x_153:
[----:B------:R-:W-:Y:S05]  /*6680*/  BSYNC B1 ;  /* 0x0000000000017941 */ /* 0x000fea0003800000 */
.L_x_152:
        /* <DEDUP_REMOVED lines=12> */
.L_x_155:
[----:B------:R-:W-:Y:S05]  /*6750*/  BSYNC B1 ;  /* 0x0000000000017941 */ /* 0x000fea0003800000 */
.L_x_154:
        /* <DEDUP_REMOVED lines=12> */
.L_x_157:
[----:B------:R-:W-:Y:S05]  /*6820*/  BSYNC B1 ;  /* 0x0000000000017941 */ /* 0x000fea0003800000 */
.L_x_156:
        /* <DEDUP_REMOVED lines=12> */
.L_x_159:
[----:B------:R-:W-:Y:S05]  /*68f0*/  BSYNC B1 ;  /* 0x0000000000017941 */ /* 0x000fea0003800000 */
.L_x_158:
[----:B-----5:R-:W-:Y:S01]  /*6900*/  LOP3.LUT R26, R26, 0xff, RZ, 0xc0, !PT ;  /* 0x000000ff1a1a7812 */ /* 0x020fe200078ec0ff */
[----:B------:R-:W-:Y:S01]  /*6910*/  BSSY B1, `(.L_x_160) ;  /* 0x000000b000017945 */ /* 0x000fe20003800000 */
[----:B------:R-:W-:Y:S02]  /*6920*/  ISETP.LT.OR P0, PT, R6, 0x7a, !P0 ;  /* 0x0000007a0600780c */ /* 0x000fe40004701670 */
[----:B------:R-:W-:-:S05]  /*6930*/  F2FP.F16.E5M2.UNPACK_B R26, R26 ;  /* 0x0000001aff1a723e */ /* 0x000fca00020004ff */
[----:B----4-:R-:W-:-:S05]  /*6940*/  HADD2.F32 R27, -RZ, R26.H0_H0 ;  /* 0x2000001aff1b7230 */ /* 0x010fca0000004100 */
[----:B------:R-:W-:-:S04]  /*6950*/  FMUL R26, R27, R12 ;  /* 0x0000000c1b1a7220 */ /* 0x000fc80000400000 */
[----:B------:R-:W-:Y:S01]  /*6960*/  FFMA R26, R21, R10, R26 ;  /* 0x0000000a151a7223 */ /* 0x000fe2000000001a */
[----:B------:R-:W-:-:S04]  /*6970*/  PRMT R21, RZ, 0x7610, R21 ;  /* 0x00007610ff157816 */ /* 0x000fc80000000015 */
[----:B------:R-:W-:-:S05]  /*6980*/  F2FP.SATFINITE.E5M2.F32.PACK_AB_MERGE_C R27, RZ, R26, RZ ;  /* 0x0000001aff1b723e */ /* 0x000fca00048060ff */
[----:B------:R4:W-:Y:S01]  /*6990*/  @!P4 STG.E.U8 desc[UR18][R18.64+0x78], R27 ;  /* 0x0000781b1200c986 */ /* 0x0009e2000c101112 */
[----:B------:R-:W-:Y:S05]  /*69a0*/  @P0 BRA `(.L_x_161) ;  /* 0x0000000000040947 */ /* 0x000fea0003800000 */
[----:B------:R0:W5:Y:S02]  /*69b0*/  LDG.E.U8 R21, desc[UR18][R4.64+0x79] ;  /* 0x0000791204157981 */ /* 0x000164000c1e1100 */
.L_x_161:
[----:B------:R-:W-:Y:S05]  /*69c0*/  BSYNC B1 ;  /* 0x0000000000017941 */ /* 0x000fea0003800000 */
.L_x_160:
[----:B-----5:R-:W-:Y:S01]  /*69d0*/  LOP3.LUT R21, R21, 0xff, RZ, 0xc0, !PT ;  /* 0x000000ff15157812 */ /* 0x020fe200078ec0ff */
[----:B------:R-:W-:Y:S01]  /*69e0*/  BSSY B1, `(.L_x_162) ;  /* 0x000000b000017945 */ /* 0x000fe20003800000 */
[----:B------:R-:W-:Y:S02]  /*69f0*/  ISETP.LT.OR P3, PT, R6, 0x79, !P1 ;  /* 0x000000790600780c */ /* 0x000fe40004f61670 */
[----:B------:R-:W-:Y:S02]  /*6a00*/  F2FP.F16.E5M2.UNPACK_B R21, R21 ;  /* 0x00000015ff15723e */ /* 0x000fe400020004ff */
[----:B0-2---:R-:W-:-:S03]  /*6a10*/  PRMT R4, RZ, 0x7610, R4 ;  /* 0x00007610ff047816 */ /* 0x005fc60000000004 */
[----:B------:R-:W-:-:S05]  /*6a20*/  HADD2.F32 R21, -RZ, R21.H0_H0 ;  /* 0x20000015ff157230 */ /* 0x000fca0000004100 */
[----:B------:R-:W-:-:S04]  /*6a30*/  FMUL R21, R21, R12 ;  /* 0x0000000c15157220 */ /* 0x000fc80000400000 */
[----:B------:R-:W-:-:S05]  /*6a40*/  FFMA R21, R20, R10, R21 ;  /* 0x0000000a14157223 */ /* 0x000fca0000000015 */
[----:B------:R-:W-:-:S05]  /*6a50*/  F2FP.SATFINITE.E5M2.F32.PACK_AB_MERGE_C R21, RZ, R21, RZ ;  /* 0x00000015ff15723e */ /* 0x000fca00048060ff */
[----:B------:R0:W-:Y:S01]  /*6a60*/  @!P0 STG.E.U8 desc[UR18][R18.64+0x79], R21 ;  /* 0x0000791512008986 */ /* 0x0001e2000c101112 */
[----:B------:R-:W-:Y:S05]  /*6a70*/  @P3 BRA `(.L_x_163) ;  /* 0x0000000000043947 */ /* 0x000fea0003800000 */
[----:B------:R2:W5:Y:S02]  /*6a80*/  LDG.E.U8 R4, desc[UR18][R24.64+0x78] ;  /* 0x0000781218047981 */ /* 0x000564000c1e1100 */
.L_x_163:
[----:B------:R-:W-:Y:S05]  /*6a90*/  BSYNC B1 ;  /* 0x0000000000017941 */ /* 0x000fea0003800000 */
.L_x_162:
        /* <DEDUP_REMOVED lines=12> */
.L_x_165:
[----:B------:R-:W-:Y:S05]  /*6b60*/  BSYNC B1 ;  /* 0x0000000000017941 */ /* 0x000fea0003800000 */
.L_x_164:
[----:B------:R-:W-:Y:S05]  /*6b70*/  @P1 BRA `(.L_x_166) ;  /* 0x0000001000281947 */ /* 0x000fea0003800000 */
[----:B-----5:R-:W-:-:S04]  /*6b80*/  LOP3.LUT R4, R4, 0xff, RZ, 0xc0, !PT ;  /* 0x000000ff04047812 */ /* 0x020fc800078ec0ff */
[----:B------:R-:W-:-:S05]  /*6b90*/  F2FP.F16.E5M2.UNPACK_B R4, R4 ;  /* 0x00000004ff04723e */ /* 0x000fca00020004ff */
[----:B0-----:R-:W-:-:S05]  /*6ba0*/  HADD2.F32 R5, -RZ, R4.H0_H0 ;  /* 0x20000004ff057230 */ /* 0x001fca0000004100 */
[----:B------:R-:W-:-:S04]  /*6bb0*/  FMUL R5, R5, R12 ;  /* 0x0000000c05057220 */ /* 0x000fc80000400000 */
[----:B------:R-:W-:-:S05]  /*6bc0*/  FFMA R5, R22, R10, R5 ;  /* 0x0000000a16057223 */ /* 0x000fca0000000005 */
[----:B------:R-:W-:-:S05]  /*6bd0*/  F2FP.SATFINITE.E5M2.F32.PACK_AB_MERGE_C R5, RZ, R5, RZ ;  /* 0x00000005ff05723e */ /* 0x000fca00048060ff */
[----:B------:R0:W-:Y:S01]  /*6be0*/  STG.E.U8 desc[UR18][R16.64+0x79], R5 ;  /* 0x0000790510007986 */ /* 0x0001e2000c101112 */
[----:B------:R-:W-:Y:S05]  /*6bf0*/  BRA `(.L_x_166) ;  /* 0x0000001000087947 */ /* 0x000fea0003800000 */
.L_x_37:
[----:B------:R-:W-:Y:S01]  /*6c00*/  ISETP.GE.AND P1, PT, R30, 0x1, PT ;  /* 0x000000011e00780c */ /* 0x000fe20003f26270 */
[-C--:B------:R-:W-:Y:S01]  /*6c10*/  FMUL R149, R149, R10.reuse ;  /* 0x0000000a95957220 */ /* 0x080fe20000400000 */
[-C--:B------:R-:W-:Y:S01]  /*6c20*/  FMUL R144, R144, R10.reuse ;  /* 0x0000000a90907220 */ /* 0x080fe20000400000 */
[----:B------:R-:W-:Y:S01]  /*6c30*/  ISETP.GE.AND P0, PT, R30, 0x9, PT ;  /* 0x000000091e00780c */ /* 0x000fe20003f06270 */
[-C--:B------:R-:W-:Y:S01]  /*6c40*/  FMUL R147, R147, R10.reuse ;  /* 0x0000000a93937220 */ /* 0x080fe20000400000 */
[----:B------:R-:W-:Y:S01]  /*6c50*/  ISETP.LT.OR P4, PT, R6, 0x1, !P1 ;  /* 0x000000010600780c */ /* 0x000fe20004f81670 */
[-C--:B------:R-:W-:Y:S01]  /*6c60*/  FMUL R142, R142, R10.reuse ;  /* 0x0000000a8e8e7220 */ /* 0x080fe20000400000 */
[----:B------:R-:W-:Y:S01]  /*6c70*/  ISETP.LT.OR P5, PT, R6, 0x2, !P1 ;  /* 0x000000020600780c */ /* 0x000fe20004fa1670 */
[-C--:B------:R-:W-:Y:S01]  /*6c80*/  FMUL R145, R145, R10.reuse ;  /* 0x0000000a91917220 */ /* 0x080fe20000400000 */
[----:B------:R-:W-:Y:S01]  /*6c90*/  F2FP.SATFINITE.E5M2.F32.PACK_AB_MERGE_C R149, RZ, R149, RZ ;  /* 0x00000095ff95723e */ /* 0x000fe200048060ff */
[----:B------:R-:W-:Y:S01]  /*6ca0*/  FMUL R140, R140, R10 ;  /* 0x0000000a8c8c7220 */ /* 0x000fe20000400000 */
[----:B------:R-:W-:Y:S01]  /*6cb0*/  F2FP.SATFINITE.E5M2.F32.PACK_AB_MERGE_C R5, RZ, R144, RZ ;  /* 0x00000090ff05723e */ /* 0x000fe200048060ff */
[-C--:B------:R-:W-:Y:S01]  /*6cc0*/  FMUL R143, R143, R10.reuse ;  /* 0x0000000a8f8f7220 */ /* 0x080fe20000400000 */
[----:B------:R-:W-:Y:S01]  /*6cd0*/  ISETP.LT.OR P3, PT, R6, 0x1, !P0 ;  /* 0x000000010600780c */ /* 0x000fe20004761670 */
[-C--:B------:R-:W-:Y:S01]  /*6ce0*/  FMUL R138, R138, R10.reuse ;  /* 0x0000000a8a8a7220 */ /* 0x080fe20000400000 */
[C---:B------:R-:W-:Y:S01]  /*6cf0*/  ISETP.LT.OR P6, PT, R6.reuse, 0xa, !P1 ;  /* 0x0000000a0600780c */ /* 0x040fe20004fc1670 */
[-C--:B------:R-:W-:Y:S01]  /*6d00*/  FMUL R141, R141, R10.reuse ;  /* 0x0000000a8d8d7220 */ /* 0x080fe20000400000 */
[----:B------:R-:W-:Y:S01]  /*6d10*/  F2FP.SATFINITE.E5M2.F32.PACK_AB_MERGE_C R147, RZ, R147, RZ ;  /* 0x00000093ff93723e */ /* 0x000fe200048060ff */
[----:B------:R-:W-:Y:S01]  /*6d20*/  @!P4 STG.E.U8 desc[UR18][R18.64], R149 ;  /* 0x000000951200c986 */ /* 0x000fe2000c101112 */
[----:B------:R-:W-:Y:S01]  /*6d30*/  ISETP.LT.OR P4, PT, R6, 0x2, !P0 ;  /* 0x000000020600780c */ /* 0x000fe20004781670 */
[----:B------:R-:W-:Y:S01]  /*6d40*/  FMUL R136, R136, R10 ;  /* 0x0000000a88887220 */ /* 0x000fe20000400000 */
[----:B------:R-:W-:Y:S01]  /*6d50*/  F2FP.SATFINITE.E5M2.F32.PACK_AB_MERGE_C R25, RZ, R142, RZ ;  /* 0x0000008eff19723e */ /* 0x000fe200048060ff */
[----:B------:R0:W-:Y:S01]  /*6d60*/  @!P5 STG.E.U8 desc[UR18][R18.64+0x1], R5 ;  /* 0x000001051200d986 */ /* 0x0001e2000c101112 */
[C---:B------:R-:W-:Y:S01]  /*6d70*/  ISETP.LT.OR P5, PT, R6.reuse, 0x9, !P1 ;  /* 0x000000090600780c */ /* 0x040fe20004fa1670 */
[-C--:B------:R-:W-:Y:S01]  /*6d80*/  FMUL R139, R139, R10.reuse ;  /* 0x0000000a8b8b7220 */ /* 0x080fe20000400000 */
[----:B------:R-:W-:Y:S01]  /*6d90*/  F2FP.SATFINITE.E5M2.F32.PACK_AB_MERGE_C R145, RZ, R145, RZ ;  /* 0x00000091ff91723e */ /* 0x000fe200048060ff */
[----:B------:R-:W-:Y:S01]  /*6da0*/  @!P3 STG.E.U8 desc[UR18][R16.64], R147 ;  /* 0x000000931000b986 */ /* 0x000fe2000c101112 */
[----:B------:R-:W-:Y:S01]  /*6db0*/  ISETP.LT.OR P3, PT, R6, 0x9, !P0 ;  /* 0x000000090600780c */ /* 0x000fe20004761670 */
[-C--:B------:R-:W-:Y:S01]  /*6dc0*/  FMUL R134, R134, R10.reuse ;  /* 0x0000000a86867220 */ /* 0x080fe20000400000 */
[----:B------:R-:W-:Y:S01]  /*6dd0*/  F2FP.SATFINITE.E5M2.F32.PACK_AB_MERGE_C R143, RZ, R143, RZ ;  /* 0x0000008fff8f723e */ /* 0x000fe200048060ff */
[-C--:B------:R-:W-:Y:S01]  /*6de0*/  FMUL R137, R137, R10.reuse ;  /* 0x0000000a89897220 */ /* 0x080fe20000400000 */
[----:B------:R-:W-:Y:S01]  /*6df0*/  F2FP.SATFINITE.E5M2.F32.PACK_AB_MERGE_C R141, RZ, R141, RZ ;  /* 0x0000008dff8d723e */ /* 0x000fe200048060ff */
[----:B------:R1:W-:Y:S01]  /*6e00*/  @!P4 STG.E.U8 desc[UR18][R16.64+0x1], R25 ;  /* 0x000001191000c986 */ /* 0x0003e2000c101112 */
[----:B------:R-:W-:Y:S01]  /*6e10*/  ISETP.LT.OR P4, PT, R6, 0xa, !P0 ;  /* 0x0000000a0600780c */ /* 0x000fe20004781670 */
[----:B------:R-:W-:Y:S01]  /*6e20*/  FMUL R132, R132, R10 ;  /* 0x0000000a84847220 */ /* 0x000fe20000400000 */
[----:B0-----:R-:W-:Y:S01]  /*6e30*/  F2FP.SATFINITE.E5M2.F32.PACK_AB_MERGE_C R5, RZ, R140, RZ ;  /* 0x0000008cff05723e */ /* 0x001fe200048060ff */
[----:B------:R-:W-:Y:S01]  /*6e40*/  @!P5 STG.E.U8 desc[UR18][R18.64+0x8], R145 ;  /* 0x000008911200d986 */ /* 0x000fe2000c101112 */
[C---:B------:R-:W-:Y:S01]  /*6e50*/  ISETP.LT.OR P5, PT, R6.reuse, 0x11, !P1 ;  /* 0x000000110600780c */ /* 0x040fe20004fa1670 */
[-C--:B------:R-:W-:Y:S01]  /*6e60*/  FMUL R135, R135, R10.reuse ;  /* 0x0000000a87877220 */ /* 0x080fe20000400000 */
[----:B------:R-:W-:Y:S01]  /*6e70*/  F2FP.SATFINITE.E5M2.F32.PACK_AB_MERGE_C R139, RZ, R139, RZ ;  /* 0x0000008bff8b723e */ /* 0x000fe200048060ff */
[----:B------:R0:W-:Y:S01]  /*6e80*/  @!P6 STG.E.U8 desc[UR18][R18.64+0x9], R5 ;  /* 0x000009051200e986 */ /* 0x0001e2000c101112 */
[----:B------:R-:W-:Y:S01]  /*6e90*/  ISETP.LT.OR P6, PT, R6, 0x12, !P1 ;  /* 0x000000120600780c */ /* 0x000fe20004fc1670 */
[----:B------:R-:W-:Y:S01]  /*6ea0*/  FMUL R130, R130, R10 ;  /* 0x0000000a82827220 */ /* 0x000fe20000400000 */
[----:B------:R-:W-:Y:S01]  /*6eb0*/  F2FP.SATFINITE.E5M2.F32.PACK_AB_MERGE_C R137, RZ, R137, RZ ;  /* 0x00000089ff89723e */ /* 0x000fe200048060ff */
[----:B------:R-:W-:Y:S01]  /*6ec0*/  @!P3 STG.E.U8 desc[UR18][R16.64+0x8], R143 ;  /* 0x0000088f1000b986 */ /* 0x000fe2000c101112 */
[----:B-1----:R-:W-:Y:S01]  /*6ed0*/  F2FP.SATFINITE.E5M2.F32.PACK_AB_MERGE_C R25, RZ, R138, RZ ;  /* 0x0000008aff19723e */ /* 0x002fe200048060ff */
[-C--:B------:R-:W-:Y:S01]  /*6ee0*/  FMUL R133, R133, R10.reuse ;  /* 0x0000000a85857220 */ /* 0x080fe20000400000 */
[----:B------:R-:W-:Y:S01]  /*6ef0*/  ISETP.LT.OR P3, PT, R6, 0x11, !P0 ;  /* 0x000000110600780c */ /* 0x000fe20004761670 */
[-C--:B------:R-:W-:Y:S01]  /*6f00*/  FMUL R128, R128, R10.reuse ;  /* 0x0000000a80807220 */ /* 0x080fe20000400000 */
[----:B------:R-:W-:Y:S01]  /*6f10*/  F2FP.SATFINITE.E5M2.F32.PACK_AB_MERGE_C R135, RZ, R135, RZ ;  /* 0x00000087ff87723e */ /* 0x000fe200048060ff */
[----:B------:R1:W-:Y:S01]  /*6f20*/  @!P4 STG.E.U8 desc[UR18][R16.64+0x9], R25 ;  /* 0x000009191000c986 */ /* 0x0003e2000c101112 */
[C---:B------:R-:W-:Y:S01]  /*6f30*/  ISETP.LT.OR P4, PT, R6.reuse, 0x12, !P0 ;  /* 0x000000120600780c */ /* 0x040fe20004781670 */
[----:B------:R-:W-:Y:S01]  /*6f40*/  FMUL R131, R131, R10 ;  /* 0x0000000a83837220 */ /* 0x000fe20000400000 */
[----:B0-----:R-:W-:Y:S01]  /*6f50*/  F2FP.SATFINITE.E5M2.F32.PACK_AB_MERGE_C R5, RZ, R136, RZ ;  /* 0x00000088ff05723e */ /* 0x001fe200048060ff */
[----:B------:R-:W-:Y:S01]  /*6f60*/  @!P5 STG.E.U8 desc[UR18][R18.64+0x10], R141 ;  /* 0x0000108d1200d986 */ /* 0x000fe2000c101112 */
[----:B------:R-:W-:Y:S01]  /*6f70*/  ISETP.LT.OR P5, PT, R6, 0x19, !P1 ;  /* 0x000000190600780c */ /* 0x000fe20004fa1670 */
[-C--:B------:R-:W-:Y:S01]  /*6f80*/  FMUL R126, R126, R10.reuse ;  /* 0x0000000a7e7e7220 */ /* 0x080fe20000400000 */
[----:B------:R-:W-:Y:S01]  /*6f90*/  F2FP.SATFINITE.E5M2.F32.PACK_AB_MERGE_C R133, RZ, R133, RZ ;  /* 0x00000085ff85723e */ /* 0x000fe200048060ff */
[----:B------:R0:W-:Y:S01]  /*6fa0*/  @!P6 STG.E.U8 desc[UR18][R18.64+0x11], R5 ;  /* 0x000011051200e986 */ /* 0x0001e2000c101112 */
[----:B------:R-:W-:Y:S01]  /*6fb0*/  ISETP.LT.OR P6, PT, R6, 0x1a, !P1 ;  /* 0x0000001a0600780c */ /* 0x000fe20004fc1670 */
[-C--:B------:R-:W-:Y:S01]  /*6fc0*/  FMUL R129, R129, R10.reuse ;  /* 0x0000000a81817220 */ /* 0x080fe20000400000 */
[----:B------:R-:W-:Y:S01]  /*6fd0*/  FMUL R124, R124, R10 ;  /* 0x0000000a7c7c7220 */ /* 0x000fe20000400000 */
[----:B-1----:R-:W-:Y:S01]  /*6fe0*/  F2FP.SATFINITE.E5M2.F32.PACK_AB_MERGE_C R25, RZ, R134, RZ ;  /* 0x00000086ff19723e */ /* 0x002fe200048060ff */
[----:B------:R-:W-:Y:S01]  /*6ff0*/  @!P3 STG.E.U8 desc[UR18][R16.64+0x10], R139 ;  /* 0x0000108b1000b986 */ /* 0x000fe2000c101112 */
[C---:B------:R-:W-:Y:S01]  /*7000*/  ISETP.LT.OR P3, PT, R6.reuse, 0x19, !P0 ;  /* 0x000000190600780c */ /* 0x040fe20004761670 */
        /* <DEDUP_REMOVED lines=37> */
[-C--:B------:R-:W-:Y:S01]  /*7260*/  FMUL R112, R112, R10.reuse ;  /* 0x0000000a70707220 */ /* 0x080fe20000400000 */
        /* <DEDUP_REMOVED lines=81> */
[C---:B------:R-:W-:Y:S01]  /*7780*/  ISETP.LT.OR P6, PT, R6.reuse, 0x52, !P1 ;  /* 0x000000520600780c */ /* 0x040fe20004fc1670 */
        /* <DEDUP_REMOVED lines=22> */
[----:B------:R-:W-:-:S02]  /*78f0*/  ISETP.LT.OR P3, PT, R6, 0x59, !P0 ;  /* 0x000000590600780c */ /* 0x000fc40004761670 */
[----:B------:R-:W-:Y:S01]  /*7900*/  F2FP.SATFINITE.E5M2.F32.PACK_AB_MERGE_C R91, RZ, R91, RZ ;  /* 0x0000005bff5b723e */ /* 0x000fe200048060ff */
[----:B------:R1:W-:Y:S01]  /*7910*/  @!P4 STG.E.U8 desc[UR18][R16.64+0x51], R25 ;  /* 0x000051191000c986 */ /* 0x0003e2000c101112 */
[C---:B------:R-:W-:Y:S02]  /*7920*/  ISETP.LT.OR P4, PT, R6.reuse, 0x5a, !P0 ;  /* 0x0000005a0600780c */ /* 0x040fe40004781670 */
[----:B0-----:R-:W-:Y:S01]  /*7930*/  F2FP.SATFINITE.E5M2.F32.PACK_AB_MERGE_C R5, RZ, R100, RZ ;  /* 0x00000064ff05723e */ /* 0x001fe200048060ff */
[----:B------:R-:W-:Y:S01]  /*7940*/  @!P5 STG.E.U8 desc[UR18][R18.64+0x58], R105 ;  /* 0x000058691200d986 */ /* 0x000fe2000c101112 */
[C---:B------:R-:W-:Y:S02]  /*7950*/  ISETP.LT.OR P5, PT, R6.reuse, 0x61, !P1 ;  /* 0x000000610600780c */ /* 0x040fe40004fa1670 */
[----:B------:R-:W-:Y:S01]  /*7960*/  F2FP.SATFINITE.E5M2.F32.PACK_AB_MERGE_C R21, RZ, R21, RZ ;  /* 0x00000015ff15723e */ /* 0x000fe200048060ff */
[----:B------:R0:W-:Y:S01]  /*7970*/  @!P6 STG.E.U8 desc[UR18][R18.64+0x59], R5 ;  /* 0x000059051200e986 */ /* 0x0001e2000c101112 */
[----:B------:R-:W-:-:S02]  /*7980*/  ISETP.LT.OR P6, PT, R6, 0x62, !P1 ;  /* 0x000000620600780c */ /* 0x000fc40004fc1670 */
[----:B------:R-:W-:Y:S01]  /*7990*/  F2FP.SATFINITE.E5M2.F32.PACK_AB_MERGE_C R23, RZ, R23, RZ ;  /* 0x00000017ff17723e */ /* 0x000fe200048060ff */
[----:B------:R-:W-:Y:S01]  /*79a0*/  @!P3 STG.E.U8 desc[UR18][R16.64+0x58], R103 ;  /* 0x000058671000b986 */ /* 0x000fe2000c101112 */
[----:B-1----:R-:W-:Y:S02]  /*79b0*/  F2FP.SATFINITE.E5M2.F32.PACK_AB_MERGE_C R25, RZ, R98, RZ ;  /* 0x00000062ff19723e */ /* 0x002fe400048060ff */
[C---:B------:R-:W-:Y:S02]  /*79c0*/  ISETP.LT.OR P3, PT, R6.reuse, 0x61, !P0 ;  /* 0x000000610600780c */ /* 0x040fe40004761670 */
[----:B------:R-:W-:Y:S01]  /*79d0*/  F2FP.SATFINITE.E5M2.F32.PACK_AB_MERGE_C R27, RZ, R22, RZ ;  /* 0x00000016ff1b723e */ /* 0x000fe200048060ff */
[----:B------:R1:W-:Y:S01]  /*79e0*/  @!P4 STG.E.U8 desc[UR18][R16.64+0x59], R25 ;  /* 0x000059191000c986 */ /* 0x0003e2000c101112 */
[C---:B------:R-:W-:Y:S02]  /*79f0*/  ISETP.LT.OR P4, PT, R6.reuse, 0x62, !P0 ;  /* 0x000000620600780c */ /* 0x040fe40004781670 */
[----:B0-----:R-:W-:Y:S01]  /*7a00*/  F2FP.SATFINITE.E5M2.F32.PACK_AB_MERGE_C R5, RZ, R96, RZ ;  /* 0x00000060ff05723e */ /* 0x001fe200048060ff */
[----:B------:R-:W-:Y:S01]  /*7a10*/  @!P5 STG.E.U8 desc[UR18][R18.64+0x60], R101 ;  /* 0x000060651200d986 */ /* 0x000fe2000c101112 */
[----:B------:R-:W-:-:S03]  /*7a20*/  ISETP.LT.OR P5, PT, R6, 0x69, !P1 ;  /* 0x000000690600780c */ /* 0x000fc60004fa1670 */
[----:B------:R0:W-:Y:S01]  /*7a30*/  @!P6 STG.E.U8 desc[UR18][R18.64+0x61], R5 ;  /* 0x000061051200e986 */ /* 0x0001e2000c101112 */
[C---:B------:R-:W-:Y:S02]  /*7a40*/  ISETP.LT.OR P6, PT, R6.reuse, 0x6a, !P1 ;  /* 0x0000006a0600780c */ /* 0x040fe40004fc1670 */
[----:B-1----:R-:W-:Y:S01]  /*7a50*/  F2FP.SATFINITE.E5M2.F32.PACK_AB_MERGE_C R25, RZ, R94, RZ ;  /* 0x0000005eff19723e */ /* 0x002fe200048060ff */
[----:B------:R-:W-:Y:S01]  /*7a60*/  @!P3 STG.E.U8 desc[UR18][R16.64+0x60], R99 ;  /* 0x000060631000b986 */ /* 0x000fe2000c101112 */
[----:B------:R-:W-:-:S03]  /*7a70*/  ISETP.LT.OR P3, PT, R6, 0x69, !P0 ;  /* 0x000000690600780c */ /* 0x000fc60004761670 */
        /* <DEDUP_REMOVED lines=12> */
[C---:B------:R-:W-:Y:S01]  /*7b40*/  ISETP.LT.OR P1, PT, R6.reuse, 0x7a, !P1 ;  /* 0x0000007a0600780c */ /* 0x040fe20004f21670 */
[----:B------:R2:W-:Y:S01]  /*7b50*/  @!P5 STG.E.U8 desc[UR18][R18.64+0x70], R93 ;  /* 0x0000705d1200d986 */ /* 0x0005e2000c101112 */
[C---:B------:R-:W-:Y:S02]  /*7b60*/  ISETP.LT.OR P5, PT, R6.reuse, 0x72, !P0 ;  /* 0x000000720600780c */ /* 0x040fe400047a1670 */
[----:B0-----:R-:W-:Y:S01]  /*7b70*/  F2FP.SATFINITE.E5M2.F32.PACK_AB_MERGE_C R5, RZ, R88, RZ ;  /* 0x00000058ff05723e */ /* 0x001fe200048060ff */
[----:B------:R2:W-:Y:S01]  /*7b80*/  @!P6 STG.E.U8 desc[UR18][R18.64+0x71], R89 ;  /* 0x000071591200e986 */ /* 0x0005e2000c101112 */
[C---:B------:R-:W-:Y:S02]  /*7b90*/  ISETP.LT.OR P6, PT, R6.reuse, 0x79, !P0 ;  /* 0x000000790600780c */ /* 0x040fe400047c1670 */
[----:B------:R-:W-:Y:S01]  /*7ba0*/  ISETP.LT.OR P0, PT, R6, 0x7a, !P0 ;  /* 0x0000007a0600780c */ /* 0x000fe20004701670 */
[----:B------:R2:W-:Y:S01]  /*7bb0*/  @!P3 STG.E.U8 desc[UR18][R16.64+0x70], R91 ;  /* 0x0000705b1000b986 */ /* 0x0005e2000c101112 */
[----:B-1----:R-:W-:-:S05]  /*7bc0*/  F2FP.SATFINITE.E5M2.F32.PACK_AB_MERGE_C R25, RZ, R20, RZ ;  /* 0x00000014ff19723e */ /* 0x002fca00048060ff */
[----:B------:R2:W-:Y:S04]  /*7bd0*/  @!P5 STG.E.U8 desc[UR18][R16.64+0x71], R5 ;  /* 0x000071051000d986 */ /* 0x0005e8000c101112 */
[----:B------:R2:W-:Y:S04]  /*7be0*/  @!P4 STG.E.U8 desc[UR18][R18.64+0x78], R21 ;  /* 0x000078151200c986 */ /* 0x0005e8000c101112 */
[----:B------:R2:W-:Y:S04]  /*7bf0*/  @!P1 STG.E.U8 desc[UR18][R18.64+0x79], R25 ;  /* 0x0000791912009986 */ /* 0x0005e8000c101112 */
[----:B------:R2:W-:Y:S04]  /*7c00*/  @!P6 STG.E.U8 desc[UR18][R16.64+0x78], R23 ;  /* 0x000078171000e986 */ /* 0x0005e8000c101112 */
[----:B------:R2:W-:Y:S02]  /*7c10*/  @!P0 STG.E.U8 desc[UR18][R16.64+0x79], R27 ;  /* 0x0000791b10008986 */ /* 0x0005e4000c101112 */
.L_x_166:
[----:B------:R-:W-:Y:S05]  /*7c20*/  BSYNC B0 ;  /* 0x0000000000007941 */ /* 0x000fea0003800000 */
.L_x_36:
[C---:B------:R-:W-:Y:S01]  /*7c30*/  LEA R2, P0, R8.reuse, R2, 0x1 ;  /* 0x0000000208027211 */ /* 0x040fe200078008ff */
[----:B------:R-:W-:Y:S01]  /*7c40*/  ULDC.64 UR6, c[0x0][0x650] ;  /* 0x0001940000067ab9 */ /* 0x000fe20000000a00 */
[----:B-----5:R-:W-:Y:S01]  /*7c50*/  IMAD.U32 R4, RZ, RZ, UR16 ;  /* 0x00000010ff047e24 */ /* 0x020fe2000f8e00ff */
[----:B0-2---:R-:W-:Y:S01]  /*7c60*/  PRMT R16, RZ, 0x7610, R16 ;  /* 0x00007610ff107816 */ /* 0x005fe20000000010 */
[----:B------:R-:W-:Y:S01]  /*7c70*/  IMAD.MOV.U32 R6, RZ, RZ, -0x1 ;  /* 0xffffffffff067424 */ /* 0x000fe200078e00ff */
[----:B------:R-:W-:Y:S01]  /*7c80*/  LEA.HI.X R3, R8, R3, R0, 0x1, P0 ;  /* 0x0000000308037211 */ /* 0x000fe200000f0c00 */
[----:B------:R0:W-:Y:S01]  /*7c90*/  SYNCS.ARRIVE.TRANS64.A1T0 RZ, [R4+UR22], RZ ;  /* 0x000000ff04ff79a7 */ /* 0x0001e20008100016 */
[----:B------:R-:W-:Y:S01]  /*7ca0*/  ISETP.GE.U32.AND P0, PT, R2, UR6, PT ;  /* 0x0000000602007c0c */ /* 0x000fe2000bf06070 */
[----:B------:R-:W-:-:S03]  /*7cb0*/  IMAD.MOV.U32 R5, RZ, RZ, -0x1 ;  /* 0xffffffffff057424 */ /* 0x000fc600078e00ff */
[----:B------:R-:W-:Y:S01]  /*7cc0*/  ISETP.GE.U32.AND.EX P0, PT, R3, UR7, PT, P0 ;  /* 0x0000000703007c0c */ /* 0x000fe2000bf06100 */
[----:B0-----:R-:W-:-:S12]  /*7cd0*/  IMAD.MOV.U32 R4, RZ, RZ, -0x1 ;  /* 0xffffffffff047424 */ /* 0x001fd800078e00ff */
[----:B------:R-:W-:Y:S05]  /*7ce0*/  @P0 BRA `(.L_x_167) ;  /* 0x0000000400600947 */ /* 0x000fea0003800000 */
[----:B------:R-:W0:Y:S01]  /*7cf0*/  S2R R26, SR_CTAID.X ;  /* 0x00000000001a7919 */ /* 0x000e220000002500 */
[----:B------:R-:W2:Y:S01]  /*7d00*/  LDC.64 R20, c[0x0][0x628] ;  /* 0x00018a00ff147b82 */ /* 0x000ea20000000a00 */
[----:B------:R-:W-:Y:S01]  /*7d10*/  ULDC UR6, c[0x0][0x150] ;  /* 0x0000540000067ab9 */ /* 0x000fe20000000800 */
[----:B-1--4-:R-:W-:Y:S01]  /*7d20*/  IMAD.MOV.U32 R18, RZ, RZ, R2 ;  /* 0x000000ffff127224 */ /* 0x012fe200078e0002 */
[----:B------:R-:W1:Y:S01]  /*7d30*/  S2R R28, SR_CTAID.Y ;  /* 0x00000000001c7919 */ /* 0x000e620000002600 */
[----:B------:R-:W-:-:S04]  /*7d40*/  IMAD.MOV.U32 R19, RZ, RZ, R3 ;  /* 0x000000ffff137224 */ /* 0x000fc800078e0003 */
[----:B------:R-:W4:Y:S08]  /*7d50*/  LDC R29, c[0x0][0x144] ;  /* 0x00005100ff1d7b82 */ /* 0x000f300000000800 */
[----:B------:R-:W1:Y:S08]  /*7d60*/  LDC R6, c[0x0][0x630] ;  /* 0x00018c00ff067b82 */ /* 0x000e700000000800 */
[----:B---3--:R-:W3:Y:S01]  /*7d70*/  LDC.64 R24, c[0x0][0x620] ;  /* 0x00018800ff187b82 */ /* 0x008ee20000000a00 */
[----:B--2---:R-:W-:-:S04]  /*7d80*/  ISETP.NE.U32.AND P0, PT, R20, RZ, PT ;  /* 0x000000ff1400720c */ /* 0x004fc80003f05070 */
[----:B------:R-:W-:Y:S02]  /*7d90*/  ISETP.NE.AND.EX P0, PT, R21, RZ, PT, P0 ;  /* 0x000000ff1500720c */ /* 0x000fe40003f05300 */
[----:B0-----:R-:W-:-:S05]  /*7da0*/  I2FP.F32.U32 R4, R26 ;  /* 0x0000001a00047245 */ /* 0x001fca0000201000 */
[----:B------:R-:W-:-:S04]  /*7db0*/  FMUL R4, R4, UR6 ;  /* 0x0000000604047c20 */ /* 0x000fc80008400000 */
[----:B------:R0:W2:Y:S02]  /*7dc0*/  F2I.U32.TRUNC.NTZ R27, R4 ;  /* 0x00000004001b7305 */ /* 0x0000a4000020f000 */
[----:B-1--4-:R-:W-:Y:S05]  /*7dd0*/  @!P0 BRA `(.L_x_168) ;  /* 0x0000000000288947 */ /* 0x012fea0003800000 */
[----:B------:R-:W1:Y:S02]  /*7de0*/  LDC R5, c[0x0][0x634] ;  /* 0x00018d00ff057b82 */ /* 0x000e640000000800 */
[----:B-1----:R-:W-:-:S05]  /*7df0*/  IADD3 R19, P0, R2, R5, RZ ;  /* 0x0000000502137210 */ /* 0x002fca0007f1e0ff */
[----:B------:R-:W-:-:S04]  /*7e00*/  IMAD.X R23, RZ, RZ, R3, P0 ;  /* 0x000000ffff177224 */ /* 0x000fc800000e0603 */
[----:B0-----:R-:W-:-:S04]  /*7e10*/  IMAD.WIDE.U32 R4, R23, R20, RZ ;  /* 0x0000001417047225 */ /* 0x001fc800078e00ff */
[----:B------:R-:W-:-:S04]  /*7e20*/  IMAD.WIDE.U32 R16, P0, R19, R21, R4 ;  /* 0x0000001513107225 */ /* 0x000fc80007800004 */
[----:B------:R-:W-:-:S04]  /*7e30*/  IMAD.WIDE.U32 R4, R19, R20, RZ ;  /* 0x0000001413047225 */ /* 0x000fc800078e00ff */
[----:B------:R-:W-:Y:S01]  /*7e40*/  IMAD.X R19, RZ, RZ, RZ, P0 ;  /* 0x000000ffff137224 */ /* 0x000fe200000e06ff */
[----:B------:R-:W-:Y:S01]  /*7e50*/  IADD3 RZ, P0, R5, R16, RZ ;  /* 0x0000001005ff7210 */ /* 0x000fe20007f1e0ff */
[----:B------:R-:W-:-:S04]  /*7e60*/  IMAD.MOV.U32 R18, RZ, RZ, R17 ;  /* 0x000000ffff127224 */ /* 0x000fc800078e0011 */
[----:B------:R-:W-:-:S08]  /*7e70*/  IMAD.WIDE.U32.X R18, R23, R21, R18, P0 ;  /* 0x0000001517127225 */ /* 0x000fd000000e0412 */
.L_x_168:
[-CC-:B------:R-:W-:Y:S01]  /*7e80*/  SHF.R.U64 R22, R18, R6.reuse, R19.reuse ;  /* 0x0000000612167219 */ /* 0x180fe20000001213 */
[----:B------:R-:W1:Y:S01]  /*7e90*/  LDC.64 R32, c[0x0][0x640] ;  /* 0x00019000ff207b82 */ /* 0x000e620000000a00 */
[----:B0-----:R-:W-:Y:S01]  /*7ea0*/  SHF.R.U32.HI R4, RZ, R6, R19 ;  /* 0x00000006ff047219 */ /* 0x001fe20000011613 */
[----:B--2---:R-:W-:Y:S01]  /*7eb0*/  IMAD.MOV R27, RZ, RZ, -R27 ;  /* 0x000000ffff1b7224 */ /* 0x004fe200078e0a1b */
[----:B------:R-:W-:Y:S01]  /*7ec0*/  IADD3 R17, P0, RZ, -R22, RZ ;  /* 0x80000016ff117210 */ /* 0x000fe20007f1e0ff */
[----:B------:R-:W-:Y:S01]  /*7ed0*/  ULDC UR6, c[0x0][0x154] ;  /* 0x0000550000067ab9 */ /* 0x000fe20000000800 */
[----:B------:R-:W-:Y:S02]  /*7ee0*/  IMAD.MOV.U32 R19, RZ, RZ, 0x1 ;  /* 0x00000001ff137424 */ /* 0x000fe400078e00ff */
[----:B------:R-:W-:Y:S01]  /*7ef0*/  IMAD R27, R29, R27, R26 ;  /* 0x0000001b1d1b7224 */ /* 0x000fe200078e021a */
[----:B------:R-:W0:Y:S01]  /*7f00*/  LDC R16, c[0x0][0x618] ;  /* 0x00018600ff107b82 */ /* 0x000e220000000800 */
[----:B------:R-:W-:-:S04]  /*7f10*/  IMAD.X R5, RZ, RZ, ~R4, P0 ;  /* 0x000000ffff057224 */ /* 0x000fc800000e0e04 */
[-C--:B---3--:R-:W-:Y:S02]  /*7f20*/  IMAD R6, R5, R24.reuse, RZ ;  /* 0x0000001805067224 */ /* 0x088fe400078e02ff */
[C---:B------:R-:W-:Y:S01]  /*7f30*/  IMAD.WIDE.U32 R4, R17.reuse, R24, R2 ;  /* 0x0000001811047225 */ /* 0x040fe200078e0002 */
[----:B------:R-:W2:Y:S03]  /*7f40*/  LDC R18, c[0x0][0x608] ;  /* 0x00018200ff127b82 */ /* 0x000ea60000000800 */
[----:B------:R-:W-:Y:S01]  /*7f50*/  IMAD R17, R17, R25, R6 ;  /* 0x0000001911117224 */ /* 0x000fe200078e0206 */
[----:B------:R-:W-:-:S03]  /*7f60*/  I2FP.F32.U32 R6, R28 ;  /* 0x0000001c00067245 */ /* 0x000fc60000201000 */
[----:B------:R-:W-:Y:S01]  /*7f70*/  IMAD.IADD R5, R5, 0x1, R17 ;  /* 0x0000000105057824 */ /* 0x000fe200078e0211 */
[----:B------:R-:W3:Y:S01]  /*7f80*/  LDC R30, c[0x0][0x658] ;  /* 0x00019600ff1e7b82 */ /* 0x000ee20000000800 */
[----:B-1----:R-:W-:Y:S01]  /*7f90*/  ISETP.NE.U32.AND P0, PT, R32, RZ, PT ;  /* 0x000000ff2000720c */ /* 0x002fe20003f05070 */
[----:B------:R-:W-:-:S03]  /*7fa0*/  IMAD.MOV.U32 R17, RZ, RZ, -0x1 ;  /* 0xffffffffff117424 */ /* 0x000fc600078e00ff */
[----:B------:R-:W-:-:S03]  /*7fb0*/  ISETP.NE.AND.EX P0, PT, R33, RZ, PT, P0 ;  /* 0x000000ff2100720c */ /* 0x000fc60003f05300 */
[----:B------:R-:W1:Y:S01]  /*7fc0*/  LDC R25, c[0x0][0x148] ;  /* 0x00005200ff197b82 */ /* 0x000e620000000800 */
[-CC-:B0-----:R-:W-:Y:S02]  /*7fd0*/  SHF.R.U64 R20, R4, R16.reuse, R5.reuse ;  /* 0x0000001004147219 */ /* 0x181fe40000001205 */
[----:B------:R-:W-:Y:S01]  /*7fe0*/  SHF.R.U32.HI R5, RZ, R16, R5 ;  /* 0x00000010ff057219 */ /* 0x000fe20000011605 */
[----:B------:R-:W-:-:S04]  /*7ff0*/  FMUL R16, R6, UR6 ;  /* 0x0000000606107c20 */ /* 0x000fc80008400000 */
[----:B------:R-:W0:Y:S01]  /*8000*/  LDC R26, c[0x0][0x600] ;  /* 0x00018000ff1a7b82 */ /* 0x000e220000000800 */
[----:B------:R4:W0:Y:S01]  /*8010*/  F2I.U32.TRUNC.NTZ R23, R16 ;  /* 0x0000001000177305 */ /* 0x000822000020f000 */
[-CC-:B--2---:R-:W-:Y:S02]  /*8020*/  SHF.R.U64 R6, R20, R18.reuse, R5.reuse ;  /* 0x0000001214067219 */ /* 0x184fe40000001205 */
[----:B------:R-:W-:-:S04]  /*8030*/  SHF.R.U32.HI R5, RZ, R18, R5 ;  /* 0x00000012ff057219 */ /* 0x000fc80000011605 */
[----:B------:R-:W2:Y:S01]  /*8040*/  LDC R31, c[0x0][0x648] ;  /* 0x00019200ff1f7b82 */ /* 0x000ea20000000800 */
[-CC-:B---3--:R-:W-:Y:S02]  /*8050*/  SHF.R.U64 R24, R6, R30.reuse, R5.reuse ;  /* 0x0000001e06187219 */ /* 0x188fe40000001205 */
[-C--:B------:R-:W-:Y:S02]  /*8060*/  SHF.L.U32 R17, R17, R30.reuse, RZ ;  /* 0x0000001e11117219 */ /* 0x080fe400000006ff */
[-C--:B------:R-:W-:Y:S01]  /*8070*/  SHF.R.U32.HI R5, RZ, R30.reuse, R5 ;  /* 0x0000001eff057219 */ /* 0x080fe20000011605 */
[----:B------:R-:W-:Y:S01]  /*8080*/  IMAD.MOV.U32 R4, RZ, RZ, R24 ;  /* 0x000000ffff047224 */ /* 0x000fe200078e0018 */
[----:B------:R-:W-:Y:S01]  /*8090*/  SHF.L.U32 R30, R19, R30, RZ ;  /* 0x0000001e131e7219 */ /* 0x000fe200000006ff */
[----:B------:R-:W3:Y:S01]  /*80a0*/  LDC R34, c[0x0][0x638] ;  /* 0x00018e00ff227b82 */ /* 0x000ee20000000800 */
[----:B------:R-:W-:-:S07]  /*80b0*/  LOP3.LUT R29, RZ, R17, RZ, 0x33, !PT ;  /* 0x00000011ff1d7212 */ /* 0x000fce00078e33ff */
[----:B------:R-:W0:Y:S01]  /*80c0*/  LDC R35, c[0x0][0x610] ;  /* 0x00018400ff237b82 */ /* 0x000e220000000800 */
        /* <DEDUP_REMOVED lines=11> */
.L_x_169:
[----:B--2---:R-:W-:Y:S01]  /*8180*/  SHF.R.U64 R4, R4, R31, R5 ;  /* 0x0000001f04047219 */ /* 0x004fe20000001205 */
[----:B0-----:R-:W-:Y:S01]  /*8190*/  VIADD R19, R26, 0xffffffff ;  /* 0xffffffff1a137836 */ /* 0x001fe20000000000 */
[----:B------:R-:W-:Y:S01]  /*81a0*/  LOP3.LUT R17, R6, R29, RZ, 0xc0, !PT ;  /* 0x0000001d06117212 */ /* 0x000fe200078ec0ff */
[----:B------:R-:W-:Y:S02]  /*81b0*/  IMAD.MOV R23, RZ, RZ, -R23 ;  /* 0x000000ffff177224 */ /* 0x000fe400078e0a17 */
[----:B------:R-:W-:Y:S02]  /*81c0*/  IMAD.MOV R5, RZ, RZ, -R4 ;  /* 0x000000ffff057224 */ /* 0x000fe400078e0a04 */
[----:B------:R-:W-:Y:S01]  /*81d0*/  IMAD R6, R30, R4, R17 ;  /* 0x000000041e067224 */ /* 0x000fe200078e0211 */
[----:B------:R-:W-:Y:S01]  /*81e0*/  LOP3.LUT R17, R20, R19, RZ, 0xc0, !PT ;  /* 0x0000001314117212 */ /* 0x000fe200078ec0ff */
[----:B-1----:R-:W-:Y:S02]  /*81f0*/  @P2 IMAD R27, R25, R23, R28 ;  /* 0x00000017191b2224 */ /* 0x002fe400078e021c */
[----:B---3--:R-:W-:-:S02]  /*8200*/  IMAD R4, R5, R34, R24 ;  /* 0x0000002205047224 */ /* 0x008fc400078e0218 */
[----:B------:R-:W-:Y:S02]  /*8210*/  IMAD R6, R6, R35, R27 ;  /* 0x0000002306067224 */ /* 0x000fe400078e021b */
[----:B------:R-:W-:Y:S02]  /*8220*/  IMAD R17, R4, R26, R17 ;  /* 0x0000001a04117224 */ /* 0x000fe400078e0211 */
[----:B------:R-:W-:Y:S02]  /*8230*/  IMAD.MOV.U32 R16, RZ, RZ, 0x1 ;  /* 0x00000001ff107424 */ /* 0x000fe400078e00ff */
[----:B------:R-:W-:Y:S01]  /*8240*/  IMAD.MOV.U32 R4, RZ, RZ, R22 ;  /* 0x000000ffff047224 */ /* 0x000fe200078e0016 */
[----:B------:R-:W-:Y:S02]  /*8250*/  SEL R5, R17, R6, !P2 ;  /* 0x0000000611057207 */ /* 0x000fe40005000000 */
[----:B------:R-:W-:-:S07]  /*8260*/  SEL R6, R6, R17, !P2 ;  /* 0x0000001106067207 */ /* 0x000fce0005000000 */
.L_x_167:
[----:B------:R-:W-:Y:S02]  /*8270*/  LOP3.LUT P0, RZ, R16, 0xff, RZ, 0xc0, !PT ;  /* 0x000000ff10ff7812 */ /* 0x000fe4000780c0ff */
[----:B------:R-:W-:-:S11]  /*8280*/  LOP3.LUT R148, R148, 0x1, RZ, 0x3c, !PT ;  /* 0x0000000194947812 */ /* 0x000fd600078e3cff */
[----:B------:R-:W-:Y:S05]  /*8290*/  @P0 BRA `(.L_x_170) ;  /* 0xffffff94006c0947 */ /* 0x000fea000383ffff */
[----:B------:R-:W-:Y:S05]  /*82a0*/  EXIT ;  /* 0x000000000000794d */ /* 0x000fea0003800000 */
.L_x_14:
[----:B------:R-:W-:-:S08]  /*82b0*/  ISETP.NE.AND P0, PT, R20, RZ, PT ;  /* 0x000000ff1400720c */ /* 0x000fd00003f05270 */
[----:B-----5:R-:W0:-:S00]  /*82c0*/  USETMAXREG.DEALLOC.CTAPOOL 0x28 ;  /* 0x00000028000079c8 */ /* 0x020e0000080e0500 */
[----:B------:R-:W-:Y:S05]  /*82d0*/  @P0 EXIT ;  /* 0x000000000000094d */ /* 0x000fea0003800000 */
[----:B0-----:R-:W-:Y:S01]  /*82e0*/  LOP3.LUT P0, RZ, R16, 0xff, RZ, 0xc0, !PT ;  /* 0x000000ff10ff7812 */ /* 0x001fe2000780c0ff */
[----:B------:R-:W-:Y:S02]  /*82f0*/  IMAD.MOV.U32 R12, RZ, RZ, 0x1 ;  /* 0x00000001ff0c7424 */ /* 0x000fe400078e00ff */
[----:B------:R-:W-:-:S10]  /*8300*/  IMAD.MOV.U32 R15, RZ, RZ, RZ ;  /* 0x000000ffff0f7224 */ /* 0x000fd400078e00ff */
[----:B------:R-:W-:Y:S05]  /*8310*/  @!P0 BRA `(.L_x_171) ;  /* 0x0000000c00108947 */ /* 0x000fea0003800000 */
[----:B------:R-:W-:Y:S01]  /*8320*/  LOP3.LUT P0, RZ, R13, 0x1f, RZ, 0xc0, !PT ;  /* 0x0000001f0dff7812 */ /* 0x000fe2000780c0ff */
[----:B------:R-:W-:Y:S01]  /*8330*/  ULDC UR5, c[0x0][0x658] ;  /* 0x0001960000057ab9 */ /* 0x000fe20000000800 */
[----:B------:R-:W-:Y:S01]  /*8340*/  UMOV UR6, 0xffffffff ;  /* 0xffffffff00067882 */ /* 0x000fe20000000000 */
[----:B------:R-:W-:Y:S01]  /*8350*/  BSSY B0, `(.L_x_171) ;  /* 0x00000c0000007945 */ /* 0x000fe20003800000 */
[----:B------:R-:W-:Y:S01]  /*8360*/  USHF.L.U32 UR6, UR6, UR5, URZ ;  /* 0x0000000506067299 */ /* 0x000fe2000800063f */
[C---:B------:R-:W-:Y:S01]  /*8370*/  ISETP.NE.AND P3, PT, R11.reuse, RZ, PT ;  /* 0x000000ff0b00720c */ /* 0x040fe20003f65270 */
[----:B------:R-:W-:Y:S01]  /*8380*/  IMAD.MOV.U32 R14, RZ, RZ, 0x1 ;  /* 0x00000001ff0e7424 */ /* 0x000fe200078e00ff */
[----:B------:R-:W-:Y:S01]  /*8390*/  ISETP.NE.OR P0, PT, R11, RZ, !P0 ;  /* 0x000000ff0b00720c */ /* 0x000fe20004705670 */
[----:B------:R-:W-:Y:S01]  /*83a0*/  IMAD.MOV.U32 R12, RZ, RZ, 0x1 ;  /* 0x00000001ff0c7424 */ /* 0x000fe200078e00ff */
[----:B------:R-:W-:Y:S01]  /*83b0*/  LOP3.LUT R13, R7, 0x2, RZ, 0xfc, !PT ;  /* 0x00000002070d7812 */ /* 0x000fe200078efcff */
[----:B------:R-:W-:Y:S01]  /*83c0*/  IMAD.MOV.U32 R15, RZ, RZ, RZ ;  /* 0x000000ffff0f7224 */ /* 0x000fe200078e00ff */
[----:B------:R-:W-:Y:S01]  /*83d0*/  ULDC UR4, c[0x0][0x600] ;  /* 0x0001800000047ab9 */ /* 0x000fe20000000800 */
[----:B------:R-:W-:Y:S01]  /*83e0*/  UMOV UR7, 0x1 ;  /* 0x0000000100077882 */ /* 0x000fe20000000000 */
[----:B------:R-:W-:-:S02]  /*83f0*/  UIADD3 UR22, UR13, 0x1, URZ ;  /* 0x000000010d167890 */ /* 0x000fc4000fffe03f */
[----:B------:R-:W-:Y:S02]  /*8400*/  UIADD3 UR16, UR4, -0x1, URZ ;  /* 0xffffffff04107890 */ /* 0x000fe4000fffe03f */
[----:B------:R-:W-:Y:S02]  /*8410*/  USHF.L.U32 UR18, UR7, UR5, URZ ;  /* 0x0000000507127299 */ /* 0x000fe4000800063f */
[----:B------:R-:W-:Y:S01]  /*8420*/  ULOP3.LUT UR17, URZ, UR6, URZ, 0x33, !UPT ;  /* 0x000000063f117292 */ /* 0x000fe2000f8e333f */
[----:B------:R-:W-:-:S11]  /*8430*/  ULDC.64 UR20, c[0x0][0x198] ;  /* 0x0000660000147ab9 */ /* 0x000fd60000000a00 */
.L_x_183:
[----:B------:R-:W-:-:S03]  /*8440*/  UMOV UR4, 0xffffffff ;  /* 0xffffffff00047882 */ /* 0x000fc60000000000 */
[----:B------:R-:W-:Y:S05]  /*8450*/  BRA.DIV UR4, `(.L_x_172) ;  /* 0x0000002204847947 */ /* 0x000fea000b800000 */
[----:B------:R-:W-:-:S13]  /*8460*/  ELECT P1, URZ, PT ;  /* 0x00000000003f782f */ /* 0x000fda0003820000 */
.L_x_229:
[----:B------:R-:W0:Y:S01]  /*8470*/  LDC R10, c[0x0][0x28c] ;  /* 0x0000a300ff0a7b82 */ /* 0x000e220000000800 */
[----:B------:R-:W-:Y:S01]  /*8480*/  BSSY B1, `(.L_x_173) ;  /* 0x0000037000017945 */ /* 0x000fe20003800000 */
[----:B0-----:R-:W-:-:S13]  /*8490*/  ISETP.LT.OR P1, PT, R10, 0x1, !P1 ;  /* 0x000000010a00780c */ /* 0x001fda0004f21670 */
[----:B------:R-:W-:Y:S05]  /*84a0*/  @P1 BRA `(.L_x_174) ;  /* 0x0000000000d01947 */ /* 0x000fea0003800000 */
[----:B------:R-:W-:Y:S02]  /*84b0*/  IMAD.SHL.U32 R16, R5, 0x80, RZ ;  /* 0x0000008005107824 */ /* 0x000fe400078e00ff */
[----:B------:R-:W-:Y:S02]  /*84c0*/  IMAD.SHL.U32 R17, R6, 0x40, RZ ;  /* 0x0000004006117824 */ /* 0x000fe400078e00ff */
[----:B------:R-:W-:Y:S02]  /*84d0*/  IMAD.MOV.U32 R18, RZ, RZ, RZ ;  /* 0x000000ffff127224 */ /* 0x000fe400078e00ff */
[----:B------:R-:W-:Y:S02]  /*84e0*/  IMAD.U32 R20, RZ, RZ, UR22 ;  /* 0x00000016ff147e24 */ /* 0x000fe4000f8e00ff */
[----:B------:R-:W-:Y:S02]  /*84f0*/  IMAD.MOV.U32 R5, RZ, RZ, R12 ;  /* 0x000000ffff057224 */ /* 0x000fe400078e000c */
[----:B------:R-:W-:-:S07]  /*8500*/  IMAD.MOV.U32 R6, RZ, RZ, R15 ;  /* 0x000000ffff067224 */ /* 0x000fce00078e000f */
.L_x_178:
[----:B------:R-:W0:Y:S01]  /*8510*/  S2R R11, SR_CgaCtaId ;  /* 0x00000000000b7919 */ /* 0x000e220000008800 */
[----:B------:R-:W-:-:S04]  /*8520*/  MOV R10, 0x400 ;  /* 0x00000400000a7802 */ /* 0x000fc80000000f00 */
[----:B0-----:R-:W-:Y:S02]  /*8530*/  LEA R21, R11, R10, 0x18 ;  /* 0x0000000a0b157211 */ /* 0x001fe400078ec0ff */
[----:B------:R-:W-:Y:S01]  /*8540*/  SHF.L.U32 R10, R5, 0x1f, RZ ;  /* 0x0000001f050a7819 */ /* 0x000fe200000006ff */
[----:B------:R-:W0:Y:S02]  /*8550*/  @!P3 LDC R11, c[0x0][0x500] ;  /* 0x00014000ff0bbb82 */ /* 0x000e240000000800 */
[----:B------:R-:W-:-:S04]  /*8560*/  IMAD R19, R6, 0x8, R21 ;  /* 0x0000000806137824 */ /* 0x000fc800078e0215 */
[----:B------:R-:W1:Y:S02]  /*8570*/  SYNCS.PHASECHK.TRANS64.TRYWAIT P1, [R19+URZ+0x128], R10 ;  /* 0x0001280a130075a7 */ /* 0x000e64000802017f */
[----:B-1----:R-:W-:Y:S05]  /*8580*/  @!P1 BRA `(.L_x_175) ;  /* 0x0000002000589947 */ /* 0x002fea0003800000 */
.L_x_230:
[----:B-1----:R-:W-:Y:S01]  /*8590*/  PRMT R10, R13, 0x9910, RZ ;  /* 0x000099100d0a7816 */ /* 0x002fe200000000ff */
[----:B0-----:R0:W-:Y:S03]  /*85a0*/  @!P3 SYNCS.ARRIVE.TRANS64 RZ, [R19+URZ], R11 ;  /* 0x0000000b13ffb9a7 */ /* 0x0011e6000800003f */
[----:B------:R-:W-:-:S13]  /*85b0*/  ISETP.NE.AND P1, PT, R10, 0x2, PT ;  /* 0x000000020a00780c */ /* 0x000fda0003f25270 */
[----:B0-----:R-:W-:Y:S05]  /*85c0*/  @P1 BRA `(.L_x_176) ;  /* 0x0000000000041947 */ /* 0x001fea0003800000 */
[----:B------:R-:W-:Y:S01]  /*85d0*/  BPT.TRAP 0x1 ;  /* 0x000000040000795c */ /* 0x000fe20000300000 */
.L_x_176:
[----:B------:R-:W-:Y:S05]  /*85e0*/  @P0 BRA `(.L_x_177) ;  /* 0x0000000000040947 */ /* 0x000fea0003800000 */
[----:B------:R-:W-:Y:S01]  /*85f0*/  BPT.TRAP 0x1 ;  /* 0x000000040000795c */ /* 0x000fe20000300000 */
.L_x_177:
[C-C-:B------:R-:W-:Y:S01]  /*8600*/  IMAD R10, R6.reuse, 0x800, R21.reuse ;  /* 0x00000800060a7824 */ /* 0x140fe200078e0215 */
[----:B------:R-:W-:Y:S01]  /*8610*/  R2UR UR9, R19 ;  /* 0x00000000130972ca */ /* 0x000fe200000e0000 */
[----:B------:R-:W-:Y:S01]  /*8620*/  IMAD R21, R6, 0x1000, R21 ;  /* 0x0000100006157824 */ /* 0x000fe200078e0215 */
[----:B------:R-:W-:Y:S01]  /*8630*/  UIADD3 UR4, UP0, UR20, 0xf0, URZ ;  /* 0x000000f014047890 */ /* 0x000fe2000ff1e03f */
[----:B------:R-:W-:Y:S01]  /*8640*/  VIADD R20, R20, 0xffffffff ;  /* 0xffffffff14147836 */ /* 0x000fe20000000000 */
[----:B------:R-:W-:Y:S01]  /*8650*/  R2UR UR5, R10 ;  /* 0x000000000a0572ca */ /* 0x000fe200000e0000 */
[----:B------:R-:W-:Y:S01]  /*8660*/  UIADD3 UR24, UP1, UR20, 0x1f0, URZ ;  /* 0x000001f014187890 */ /* 0x000fe2000ff3e03f */
[----:B------:R-:W-:Y:S01]  /*8670*/  R2UR UR8, R21 ;  /* 0x00000000150872ca */ /* 0x000fe200000e0000 */
[----:B------:R-:W-:Y:S01]  /*8680*/  VIADD R6, R6, 0x1 ;  /* 0x0000000106067836 */ /* 0x000fe20000000000 */
[----:B------:R-:W-:Y:S01]  /*8690*/  R2UR UR11, R17 ;  /* 0x00000000110b72ca */ /* 0x000fe200000e0000 */
[----:B------:R-:W-:Y:S01]  /*86a0*/  UIADD3.X UR25, URZ, UR21, URZ, UP1, !UPT ;  /* 0x000000153f197290 */ /* 0x000fe20008ffe43f */
[----:B------:R-:W-:Y:S01]  /*86b0*/  R2UR UR10, R18 ;  /* 0x00000000120a72ca */ /* 0x000fe200000e0000 */
[----:B------:R-:W-:Y:S01]  /*86c0*/  UMOV UR6, 0x0 ;  /* 0x0000000000067882 */ /* 0x000fe20000000000 */
[----:B------:R-:W-:Y:S01]  /*86d0*/  R2UR UR12, R4 ;  /* 0x00000000040c72ca */ /* 0x000fe200000e0000 */
[----:B------:R-:W-:Y:S01]  /*86e0*/  UMOV UR7, 0x10000000 ;  /* 0x1000000000077882 */ /* 0x000fe20000000000 */
[----:B------:R-:W-:Y:S01]  /*86f0*/  R2UR UR19, R16 ;  /* 0x00000000101372ca */ /* 0x000fe200000e0000 */
[----:B------:R-:W-:Y:S01]  /*8700*/  VIADD R18, R18, 0x20 ;  /* 0x0000002012127836 */ /* 0x000fe20000000000 */
[----:B------:R-:W-:Y:S01]  /*8710*/  ISETP.GT.AND P4, PT, R20, 0x1, PT ;  /* 0x000000011400780c */ /* 0x000fe20003f84270 */
[----:B------:R-:W-:Y:S01]  /*8720*/  UIADD3 UR14, UR5, 0x380, URZ ;  /* 0x00000380050e7890 */ /* 0x000fe2000fffe03f */
[----:B------:R-:W-:Y:S01]  /*8730*/  ISETP.NE.AND P1, PT, R6, 0x25, PT ;  /* 0x000000250600780c */ /* 0x000fe20003f25270 */
[----:B------:R-:W-:-:S02]  /*8740*/  UIADD3.X UR5, URZ, UR21, URZ, UP0, !UPT ;  /* 0x000000153f057290 */ /* 0x000fc400087fe43f */
[----:B------:R-:W-:Y:S01]  /*8750*/  UIADD3 UR15, UR8, 0x12b80, URZ ;  /* 0x00012b80080f7890 */ /* 0x000fe2000fffe03f */
[----:B------:R-:W-:Y:S02]  /*8760*/  SEL R10, RZ, 0x1, P1 ;  /* 0x00000001ff0a7807 */ /* 0x000fe40000800000 */
[----:B------:R-:W-:Y:S01]  /*8770*/  UMOV UR8, UR14 ;  /* 0x0000000e00087c82 */ /* 0x000fe20008000000 */
[----:B------:R-:W-:Y:S02]  /*8780*/  SEL R6, R6, RZ, P1 ;  /* 0x000000ff06067207 */ /* 0x000fe40000800000 */
[----:B------:R-:W-:Y:S01]  /*8790*/  LOP3.LUT R5, R5, R10, RZ, 0x3c, !PT ;  /* 0x0000000a05057212 */ /* 0x000fe200078e3cff */
[----:B------:R0:W-:Y:S02]  /*87a0*/  UTMALDG.3D [UR8], [UR4], desc[UR6] ;  /* 0x00000608040075b4 */ /* 0x0001e40008011000 */
[----:B0-----:R-:W-:Y:S01]  /*87b0*/  UMOV UR8, UR15 ;  /* 0x0000000f00087c82 */ /* 0x001fe20008000000 */
[----:B------:R-:W-:-:S02]  /*87c0*/  UMOV UR11, UR19 ;  /* 0x00000013000b7c82 */ /* 0x000fc40008000000 */
[----:B------:R0:W-:Y:S02]  /*87d0*/  UTMALDG.3D [UR8], [UR24], desc[UR6] ;  /* 0x00000608180075b4 */ /* 0x0001e40008011000 */
[----:B0-----:R-:W-:Y:S05]  /*87e0*/  @P4 BRA `(.L_x_178) ;  /* 0xfffffffc00484947 */ /* 0x001fea000383ffff */
.L_x_174:
[----:B------:R-:W-:Y:S05]  /*87f0*/  BSYNC B1 ;  /* 0x0000000000017941 */ /* 0x000fea0003800000 */
.L_x_173:
[----:B------:R-:W-:Y:S01]  /*8800*/  LOP3.LUT P5, RZ, R14, 0xff, RZ, 0xc0, !PT ;  /* 0x000000ff0eff7812 */ /* 0x000fe200078ac0ff */
[----:B------:R-:W-:Y:S01]  /*8810*/  VIADD R6, R15, UR13 ;  /* 0x0000000d0f067c36 */ /* 0x000fe20008000000 */
[----:B------:R-:W-:Y:S02]  /*8820*/  UISETP.GE.U32.AND UP0, UPT, UR13, 0x25, UPT ;  /* 0x000000250d00788c */ /* 0x000fe4000bf06070 */
[----:B------:R-:W-:Y:S01]  /*8830*/  IMAD.U32 R14, RZ, RZ, UR13 ;  /* 0x0000000dff0e7e24 */ /* 0x000fe2000f8e00ff */
[----:B------:R-:W-:Y:S01]  /*8840*/  ULDC.64 UR4, c[0x0][0x650] ;  /* 0x0001940000047ab9 */ /* 0x000fe20000000a00 */
[C---:B------:R-:W-:Y:S01]  /*8850*/  IMAD.WIDE.U32 R4, R6.reuse, -0x45306eb3, RZ ;  /* 0xbacf914d06047825 */ /* 0x040fe200078e00ff */
[C---:B------:R-:W-:Y:S01]  /*8860*/  ISETP.GT.U32.AND P1, PT, R6.reuse, 0x24, PT ;  /* 0x000000240600780c */ /* 0x040fe20003f24070 */
[----:B------:R-:W-:Y:S01]  /*8870*/  BSSY B1, `(.L_x_179) ;  /* 0x000006b000017945 */ /* 0x000fe20003800000 */
[----:B------:R-:W-:Y:S01]  /*8880*/  PLOP3.LUT P4, PT, PT, PT, UP0, 0x80, 0x0 ;  /* 0x000000000000781c */ /* 0x000fe20003f8f008 */
[----:B------:R-:W-:Y:S01]  /*8890*/  IMAD.IADD R4, R6, 0x1, -R5 ;  /* 0x0000000106047824 */ /* 0x000fe200078e0a05 */
[----:B------:R-:W-:-:S02]  /*88a0*/  ISETP.LT.U32.AND P1, PT, R14, 0x25, P1 ;  /* 0x000000250e00780c */ /* 0x000fc40000f21070 */
[----:B------:R-:W-:Y:S01]  /*88b0*/  PRMT R14, RZ, 0x7610, R14 ;  /* 0x00007610ff0e7816 */ /* 0x000fe2000000000e */
[----:B------:R-:W0:Y:S01]  /*88c0*/  @P5 S2R R11, SR_CgaCtaId ;  /* 0x00000000000b5919 */ /* 0x000e220000008800 */
[----:B------:R-:W-:Y:S02]  /*88d0*/  @P5 MOV R10, 0x400 ;  /* 0x00000400000a5802 */ /* 0x000fe40000000f00 */
[----:B------:R-:W-:Y:S01]  /*88e0*/  LEA.HI R4, R4, R5, RZ, 0x1f ;  /* 0x0000000504047211 */ /* 0x000fe200078ff8ff */
[----:B------:R-:W-:-:S03]  /*88f0*/  IMAD.MOV.U32 R5, RZ, RZ, -0x1 ;  /* 0xffffffffff057424 */ /* 0x000fc600078e00ff */
[----:B------:R-:W-:Y:S01]  /*8900*/  SHF.R.U32.HI R15, RZ, 0x5, R4 ;  /* 0x00000005ff0f7819 */ /* 0x000fe20000011604 */
[----:B------:R-:W-:Y:S01]  /*8910*/  IMAD.MOV.U32 R4, RZ, RZ, -0x1 ;  /* 0xffffffffff047424 */ /* 0x000fe200078e00ff */
[----:B0-----:R-:W-:Y:S02]  /*8920*/  @P5 LEA R10, R11, R10, 0x18 ;  /* 0x0000000a0b0a5211 */ /* 0x001fe400078ec0ff */
[----:B------:R-:W-:Y:S02]  /*8930*/  SEL R11, RZ, 0x1, !P1 ;  /* 0x00000001ff0b7807 */ /* 0x000fe40004800000 */
[----:B------:R-:W-:Y:S01]  /*8940*/  IADD3 R2, P1, R2, R8, RZ ;  /* 0x0000000802027210 */ /* 0x000fe20007f3e0ff */
[----:B------:R0:W-:Y:S01]  /*8950*/  @P5 SYNCS.ARRIVE.TRANS64.A1T0 RZ, [R10+URZ+0x288], RZ ;  /* 0x000288ff0aff59a7 */ /* 0x0001e2000810003f */
[----:B------:R-:W-:-:S03]  /*8960*/  LOP3.LUT R12, R12, R11, RZ, 0x3c, !PT ;  /* 0x0000000b0c0c7212 */ /* 0x000fc600078e3cff */
[----:B------:R-:W-:Y:S01]  /*8970*/  IMAD.X R3, R3, 0x1, R0, P1 ;  /* 0x0000000103037824 */ /* 0x000fe200008e0600 */
[----:B------:R-:W-:Y:S02]  /*8980*/  ISETP.GE.U32.AND P1, PT, R2, UR4, PT ;  /* 0x0000000402007c0c */ /* 0x000fe4000bf26070 */
[----:B------:R-:W-:Y:S01]  /*8990*/  @P4 LOP3.LUT R12, R12, 0x1, R15, 0x78, !PT ;  /* 0x000000010c0c4812 */ /* 0x000fe200078e780f */
[----:B------:R-:W-:Y:S01]  /*89a0*/  IMAD R15, R15, -0x25, R6 ;  /* 0xffffffdb0f0f7824 */ /* 0x000fe200078e0206 */
[----:B------:R-:W-:Y:S01]  /*89b0*/  ISETP.GE.U32.AND.EX P1, PT, R3, UR5, PT, P1 ;  /* 0x0000000503007c0c */ /* 0x000fe2000bf26110 */
[----:B------:R-:W-:Y:S01]  /*89c0*/  IMAD.MOV.U32 R6, RZ, RZ, -0x1 ;  /* 0xffffffffff067424 */ /* 0x000fe200078e00ff */
[----:B0-----:R-:W-:-:S11]  /*89d0*/  PRMT R10, RZ, 0x7610, R10 ;  /* 0x00007610ff0a7816 */ /* 0x001fd6000000000a */
[----:B------:R-:W-:Y:S05]  /*89e0*/  @P1 BRA `(.L_x_180) ;  /* 0x00000004004c1947 */ /* 0x000fea0003800000 */
[----:B------:R-:W0:Y:S01]  /*89f0*/  S2R R17, SR_CTAID.X ;  /* 0x0000000000117919 */ /* 0x000e220000002500 */
[----:B------:R-:W-:Y:S01]  /*8a00*/  ULDC.64 UR4, c[0x0][0x628] ;  /* 0x00018a0000047ab9 */ /* 0x000fe20000000a00 */
[----:B------:R-:W1:Y:S01]  /*8a10*/  LDC R18, c[0x0][0x144] ;  /* 0x00005100ff127b82 */ /* 0x000e620000000800 */
[----:B------:R-:W-:Y:S01]  /*8a20*/  ISETP.NE.U32.AND P1, PT, RZ, UR4, PT ;  /* 0x00000004ff007c0c */ /* 0x000fe2000bf25070 */
[----:B------:R-:W2:Y:S01]  /*8a30*/  S2R R6, SR_CTAID.Y ;  /* 0x0000000000067919 */ /* 0x000ea20000002600 */
[----:B------:R-:W-:Y:S01]  /*8a40*/  ULDC UR6, c[0x0][0x150] ;  /* 0x0000540000067ab9 */ /* 0x000fe20000000800 */
[----:B------:R-:W-:Y:S01]  /*8a50*/  ULDC UR7, c[0x0][0x630] ;  /* 0x00018c0000077ab9 */ /* 0x000fe20000000800 */
[----:B------:R-:W-:Y:S01]  /*8a60*/  ISETP.NE.AND.EX P1, PT, RZ, UR5, PT, P1 ;  /* 0x00000005ff007c0c */ /* 0x000fe2000bf25310 */
[----:B------:R-:W-:Y:S01]  /*8a70*/  IMAD.MOV.U32 R4, RZ, RZ, R2 ;  /* 0x000000ffff047224 */ /* 0x000fe200078e0002 */
[----:B0-----:R-:W-:-:S05]  /*8a80*/  I2FP.F32.U32 R5, R17 ;  /* 0x0000001100057245 */ /* 0x001fca0000201000 */
[----:B------:R-:W-:Y:S01]  /*8a90*/  FMUL R20, R5, UR6 ;  /* 0x0000000605147c20 */ /* 0x000fe20008400000 */
[----:B------:R-:W-:-:S05]  /*8aa0*/  IMAD.MOV.U32 R5, RZ, RZ, R3 ;  /* 0x000000ffff057224 */ /* 0x000fca00078e0003 */
[----:B--2---:R-:W-:Y:S05]  /*8ab0*/  @!P1 BRA `(.L_x_181) ;  /* 0x0000000000289947 */ /* 0x004fea0003800000 */
[----:B------:R-:W-:Y:S02]  /*8ac0*/  ULDC UR6, c[0x0][0x634] ;  /* 0x00018d0000067ab9 */ /* 0x000fe40000000800 */
[----:B------:R-:W-:-:S05]  /*8ad0*/  IADD3 R5, P1, R2, UR6, RZ ;  /* 0x0000000602057c10 */ /* 0x000fca000ff3e0ff */
[----:B------:R-:W-:-:S04]  /*8ae0*/  IMAD.X R19, RZ, RZ, R3, P1 ;  /* 0x000000ffff137224 */ /* 0x000fc800008e0603 */
[----:B------:R-:W-:-:S04]  /*8af0*/  IMAD.WIDE.U32 R10, R19, UR4, RZ ;  /* 0x00000004130a7c25 */ /* 0x000fc8000f8e00ff */
[----:B------:R-:W-:-:S04]  /*8b00*/  IMAD.WIDE.U32 R10, P1, R5, UR5, R10 ;  /* 0x00000005050a7c25 */ /* 0x000fc8000f82000a */
[----:B------:R-:W-:-:S04]  /*8b10*/  IMAD.WIDE.U32 R4, R5, UR4, RZ ;  /* 0x0000000405047c25 */ /* 0x000fc8000f8e00ff */
[----:B------:R-:W-:Y:S01]  /*8b20*/  IMAD.MOV.U32 R4, RZ, RZ, R11 ;  /* 0x000000ffff047224 */ /* 0x000fe200078e000b */
[----:B------:R-:W-:Y:S01]  /*8b30*/  IADD3 RZ, P4, R5, R10, RZ ;  /* 0x0000000a05ff7210 */ /* 0x000fe20007f9e0ff */
[----:B------:R-:W-:-:S04]  /*8b40*/  IMAD.X R5, RZ, RZ, RZ, P1 ;  /* 0x000000ffff057224 */ /* 0x000fc800008e06ff */
[----:B------:R-:W-:-:S08]  /*8b50*/  IMAD.WIDE.U32.X R4, R19, UR5, R4, P4 ;  /* 0x0000000513047c25 */ /* 0x000fd0000a0e0404 */
.L_x_181:
[--C-:B------:R-:W-:Y:S01]  /*8b60*/  SHF.R.U64 R16, R4, UR7, R5.reuse ;  /* 0x0000000704107c19 */ /* 0x100fe20008001205 */
[----:B------:R-:W0:Y:S01]  /*8b70*/  F2I.U32.TRUNC.NTZ R20, R20 ;  /* 0x0000001400147305 */ /* 0x000e22000020f000 */
[----:B------:R-:W-:Y:S01]  /*8b80*/  SHF.R.U32.HI R4, RZ, UR7, R5 ;  /* 0x00000007ff047c19 */ /* 0x000fe20008011605 */
[----:B------:R-:W-:Y:S01]  /*8b90*/  ULDC.64 UR4, c[0x0][0x620] ;  /* 0x0001880000047ab9 */ /* 0x000fe20000000a00 */
[----:B------:R-:W-:Y:S01]  /*8ba0*/  IADD3 R11, P1, RZ, -R16, RZ ;  /* 0x80000010ff0b7210 */ /* 0x000fe20007f3e0ff */
[----:B------:R-:W-:Y:S01]  /*8bb0*/  ULDC.64 UR6, c[0x0][0x640] ;  /* 0x0001900000067ab9 */ /* 0x000fe20000000a00 */
[----:B------:R-:W2:Y:S03]  /*8bc0*/  LDC R21, c[0x0][0x148] ;  /* 0x00005200ff157b82 */ /* 0x000ea60000000800 */
[----:B------:R-:W-:Y:S01]  /*8bd0*/  IMAD.X R4, RZ, RZ, ~R4, P1 ;  /* 0x000000ffff047224 */ /* 0x000fe200008e0e04 */
[----:B------:R-:W-:-:S03]  /*8be0*/  ISETP.NE.U32.AND P1, PT, RZ, UR6, PT ;  /* 0x00000006ff007c0c */ /* 0x000fc6000bf25070 */
[----:B------:R-:W-:Y:S01]  /*8bf0*/  IMAD R10, R4, UR4, RZ ;  /* 0x00000004040a7c24 */ /* 0x000fe2000f8e02ff */
[----:B------:R-:W-:Y:S01]  /*8c00*/  ISETP.NE.AND.EX P1, PT, RZ, UR7, PT, P1 ;  /* 0x00000007ff007c0c */ /* 0x000fe2000bf25310 */
[----:B------:R-:W-:Y:S01]  /*8c10*/  IMAD.WIDE.U32 R4, R11, UR4, R2 ;  /* 0x000000040b047c25 */ /* 0x000fe2000f8e0002 */
[----:B------:R-:W-:-:S03]  /*8c20*/  ULDC UR4, c[0x0][0x618] ;  /* 0x0001860000047ab9 */ /* 0x000fc60000000800 */
[----:B------:R-:W-:Y:S01]  /*8c30*/  IMAD R11, R11, UR5, R10 ;  /* 0x000000050b0b7c24 */ /* 0x000fe2000f8e020a */
[----:B------:R-:W-:Y:S01]  /*8c40*/  ULDC UR5, c[0x0][0x154] ;  /* 0x0000550000057ab9 */ /* 0x000fe20000000800 */
[----:B0-----:R-:W-:Y:S02]  /*8c50*/  IMAD.MOV R10, RZ, RZ, -R20 ;  /* 0x000000ffff0a7224 */ /* 0x001fe400078e0a14 */
[----:B------:R-:W-:Y:S02]  /*8c60*/  IMAD.IADD R5, R5, 0x1, R11 ;  /* 0x0000000105057824 */ /* 0x000fe400078e020b */
[----:B-1----:R-:W-:Y:S01]  /*8c70*/  IMAD R17, R18, R10, R17 ;  /* 0x0000000a12117224 */ /* 0x002fe200078e0211 */
[----:B------:R-:W-:Y:S02]  /*8c80*/  I2FP.F32.U32 R10, R6 ;  /* 0x00000006000a7245 */ /* 0x000fe40000201000 */
[--C-:B------:R-:W-:Y:S02]  /*8c90*/  SHF.R.U64 R18, R4, UR4, R5.reuse ;  /* 0x0000000404127c19 */ /* 0x100fe40008001205 */
[----:B------:R-:W-:Y:S01]  /*8ca0*/  SHF.R.U32.HI R5, RZ, UR4, R5 ;  /* 0x00000004ff057c19 */ /* 0x000fe20008011605 */
[----:B------:R-:W-:Y:S01]  /*8cb0*/  FMUL R10, R10, UR5 ;  /* 0x000000050a0a7c20 */ /* 0x000fe20008400000 */
[----:B------:R-:W-:-:S02]  /*8cc0*/  ULDC UR4, c[0x0][0x608] ;  /* 0x0001820000047ab9 */ /* 0x000fc40000000800 */
[--C-:B------:R-:W-:Y:S01]  /*8cd0*/  SHF.R.U64 R20, R18, UR4, R5.reuse ;  /* 0x0000000412147c19 */ /* 0x100fe20008001205 */
[----:B------:R0:W1:Y:S01]  /*8ce0*/  F2I.U32.TRUNC.NTZ R22, R10 ;  /* 0x0000000a00167305 */ /* 0x000062000020f000 */
[----:B------:R-:W-:Y:S01]  /*8cf0*/  SHF.R.U32.HI R5, RZ, UR4, R5 ;  /* 0x00000004ff057c19 */ /* 0x000fe20008011605 */
[----:B------:R-:W-:-:S03]  /*8d00*/  ULDC UR4, c[0x0][0x658] ;  /* 0x0001960000047ab9 */ /* 0x000fc60000000800 */
[--C-:B------:R-:W-:Y:S02]  /*8d10*/  SHF.R.U64 R19, R20, UR4, R5.reuse ;  /* 0x0000000414137c19 */ /* 0x100fe40008001205 */
[----:B------:R-:W-:-:S03]  /*8d20*/  SHF.R.U32.HI R23, RZ, UR4, R5 ;  /* 0x00000004ff177c19 */ /* 0x000fc60008011605 */
[----:B------:R-:W-:Y:S02]  /*8d30*/  IMAD.MOV.U32 R4, RZ, RZ, R19 ;  /* 0x000000ffff047224 */ /* 0x000fe400078e0013 */
[----:B------:R-:W-:Y:S01]  /*8d40*/  IMAD.MOV.U32 R5, RZ, RZ, R23 ;  /* 0x000000ffff057224 */ /* 0x000fe200078e0017 */
[----:B0-----:R-:W-:Y:S06]  /*8d50*/  @!P1 BRA `(.L_x_182) ;  /* 0x0000000000289947 */ /* 0x001fec0003800000 */
        /* <DEDUP_REMOVED lines=10> */
.L_x_182:
[----:B------:R-:W-:Y:S01]  /*8e00*/  ULDC UR4, c[0x0][0x648] ;  /* 0x0001920000047ab9 */ /* 0x000fe20000000800 */
[----:B-1----:R-:W-:Y:S01]  /*8e10*/  IMAD.MOV R22, RZ, RZ, -R22 ;  /* 0x000000ffff167224 */ /* 0x002fe200078e0a16 */
[----:B------:R-:W-:Y:S01]  /*8e20*/  SHF.R.U64 R5, R4, UR4, R5 ;  /* 0x0000000404057c19 */ /* 0x000fe20008001205 */
[----:B------:R-:W-:Y:S01]  /*8e30*/  ULDC UR4, c[0x0][0x638] ;  /* 0x00018e0000047ab9 */ /* 0x000fe20000000800 */
[----:B------:R-:W-:Y:S01]  /*8e40*/  LOP3.LUT R4, R20, UR17, RZ, 0xc0, !PT ;  /* 0x0000001114047c12 */ /* 0x000fe2000f8ec0ff */
[----:B--2---:R-:W-:Y:S01]  /*8e50*/  @P2 IMAD R17, R21, R22, R6 ;  /* 0x0000001615112224 */ /* 0x004fe200078e0206 */
[----:B------:R-:W-:Y:S01]  /*8e60*/  LOP3.LUT R18, R18, UR16, RZ, 0xc0, !PT ;  /* 0x0000001012127c12 */ /* 0x000fe2000f8ec0ff */
[----:B------:R-:W-:Y:S01]  /*8e70*/  IMAD.MOV R6, RZ, RZ, -R5 ;  /* 0x000000ffff067224 */ /* 0x000fe200078e0a05 */
[----:B------:R-:W-:Y:S01]  /*8e80*/  ULDC UR5, c[0x0][0x610] ;  /* 0x0001840000057ab9 */ /* 0x000fe20000000800 */
[----:B------:R-:W-:Y:S02]  /*8e90*/  IMAD R4, R5, UR18, R4 ;  /* 0x0000001205047c24 */ /* 0x000fe4000f8e0204 */
[----:B------:R-:W-:Y:S01]  /*8ea0*/  IMAD R19, R6, UR4, R19 ;  /* 0x0000000406137c24 */ /* 0x000fe2000f8e0213 */
[----:B------:R-:W-:Y:S01]  /*8eb0*/  ULDC UR4, c[0x0][0x600] ;  /* 0x0001800000047ab9 */ /* 0x000fe20000000800 */
[----:B------:R-:W-:-:S02]  /*8ec0*/  IMAD R17, R4, UR5, R17 ;  /* 0x0000000504117c24 */ /* 0x000fc4000f8e0211 */
[----:B------:R-:W-:Y:S02]  /*8ed0*/  IMAD R6, R19, UR4, R18 ;  /* 0x0000000413067c24 */ /* 0x000fe4000f8e0212 */
[----:B------:R-:W-:Y:S02]  /*8ee0*/  IMAD.MOV.U32 R10, RZ, RZ, 0x1 ;  /* 0x00000001ff0a7424 */ /* 0x000fe400078e00ff */
[----:B------:R-:W-:Y:S01]  /*8ef0*/  IMAD.MOV.U32 R4, RZ, RZ, R16 ;  /* 0x000000ffff047224 */ /* 0x000fe200078e0010 */
[----:B------:R-:W-:Y:S02]  /*8f00*/  SEL R5, R6, R17, !P2 ;  /* 0x0000001106057207 */ /* 0x000fe40005000000 */
[----:B------:R-:W-:-:S07]  /*8f10*/  SEL R6, R17, R6, !P2 ;  /* 0x0000000611067207 */ /* 0x000fce0005000000 */
.L_x_180:
[----:B------:R-:W-:Y:S05]  /*8f20*/  BSYNC B1 ;  /* 0x0000000000017941 */ /* 0x000fea0003800000 */
.L_x_179:
[----:B------:R-:W-:-:S13]  /*8f30*/  LOP3.LUT P1, RZ, R10, 0xff, RZ, 0xc0, !PT ;  /* 0x000000ff0aff7812 */ /* 0x000fda000782c0ff */
[----:B------:R-:W-:Y:S05]  /*8f40*/  @P1 BRA `(.L_x_183) ;  /* 0xfffffff4003c1947 */ /* 0x000fea000383ffff */
[----:B------:R-:W-:Y:S05]  /*8f50*/  BSYNC B0 ;  /* 0x0000000000007941 */ /* 0x000fea0003800000 */
.L_x_171:
[----:B------:R-:W-:-:S03]  /*8f60*/  UMOV UR4, 0xffffffff ;  /* 0xffffffff00047882 */ /* 0x000fc60000000000 */
[----:B------:R-:W-:Y:S05]  /*8f70*/  BRA.DIV UR4, `(.L_x_184) ;  /* 0x0000001604f07947 */ /* 0x000fea000b800000 */
[----:B------:R-:W-:-:S13]  /*8f80*/  ELECT P0, URZ, PT ;  /* 0x00000000003f782f */ /* 0x000fda0003800000 */
.L_x_233:
[----:B------:R-:W-:Y:S04]  /*8f90*/  BSSY B0, `(.L_x_185) ;  /* 0x0000154000007945 */ /* 0x000fe80003800000 */
[----:B------:R-:W-:Y:S05]  /*8fa0*/  @!P0 BRA `(.L_x_186) ;  /* 0x0000001400488947 */ /* 0x000fea0003800000 */
[----:B------:R-:W-:-:S04]  /*8fb0*/  LOP3.LUT R7, R7, 0x2, RZ, 0xfc, !PT ;  /* 0x0000000207077812 */ /* 0x000fc800078efcff */
[----:B------:R-:W-:-:S13]  /*8fc0*/  ISETP.NE.AND P0, PT, R7, 0x3, PT ;  /* 0x000000030700780c */ /* 0x000fda0003f05270 */
[----:B------:R-:W-:Y:S05]  /*8fd0*/  @!P0 BRA `(.L_x_187) ;  /* 0x0000000000048947 */ /* 0x000fea0003800000 */
[----:B------:R-:W-:Y:S01]  /*8fe0*/  BPT.TRAP 0x1 ;  /* 0x000000040000795c */ /* 0x000fe20000300000 */
.L_x_187:
[----:B------:R-:W0:Y:S01]  /*8ff0*/  S2R R3, SR_CgaCtaId ;  /* 0x0000000000037919 */ /* 0x000e220000008800 */
[----:B------:R-:W-:Y:S02]  /*9000*/  MOV R0, 0x400 ;  /* 0x0000040000007802 */ /* 0x000fe40000000f00 */
[----:B------:R-:W-:Y:S02]  /*9010*/  SHF.L.U32 R2, R12, 0x1f, RZ ;  /* 0x0000001f0c027819 */ /* 0x000fe400000006ff */
[----:B0-----:R-:W-:-:S05]  /*9020*/  LEA R0, R3, R0, 0x18 ;  /* 0x0000000003007211 */ /* 0x001fca00078ec0ff */
[----:B------:R-:W-:-:S04]  /*9030*/  VIADD R0, R0, 0x128 ;  /* 0x0000012800007836 */ /* 0x000fc80000000000 */
[C---:B------:R-:W-:Y:S02]  /*9040*/  IMAD R5, R15.reuse, 0x8, R0 ;  /* 0x000000080f057824 */ /* 0x040fe400078e0200 */
[----:B------:R-:W-:Y:S02]  /*9050*/  VIADD R15, R15, 0x1 ;  /* 0x000000010f0f7836 */ /* 0x000fe40000000000 */
[----:B------:R-:W0:Y:S03]  /*9060*/  SYNCS.PHASECHK.TRANS64.TRYWAIT P0, [R5+URZ], R2 ;  /* 0x00000002050075a7 */ /* 0x000e26000800017f */
[----:B------:R-:W-:-:S04]  /*9070*/  ISETP.NE.AND P1, PT, R15, 0x25, PT ;  /* 0x000000250f00780c */ /* 0x000fc80003f25270 */
[----:B------:R-:W-:Y:S02]  /*9080*/  SEL R3, RZ, 0x1, P1 ;  /* 0x00000001ff037807 */ /* 0x000fe40000800000 */
[----:B------:R-:W-:Y:S02]  /*9090*/  SEL R15, R15, RZ, P1 ;  /* 0x000000ff0f0f7207 */ /* 0x000fe40000800000 */
[----:B------:R-:W-:-:S03]  /*90a0*/  LOP3.LUT R12, R12, R3, RZ, 0x3c, !PT ;  /* 0x000000030c0c7212 */ /* 0x000fc600078e3cff */
[----:B------:R-:W-:Y:S01]  /*90b0*/  IMAD R7, R15, 0x8, R0 ;  /* 0x000000080f077824 */ /* 0x000fe200078e0200 */
[----:B------:R-:W-:Y:S01]  /*90c0*/  SHF.L.U32 R4, R12, 0x1f, RZ ;  /* 0x0000001f0c047819 */ /* 0x000fe200000006ff */
[----:B0-----:R-:W-:Y:S06]  /*90d0*/  @!P0 BRA `(.L_x_188) ;  /* 0x0000001400bc8947 */ /* 0x001fec0003800000 */
.L_x_234:
[----:B------:R-:W1:Y:S01]  /*90e0*/  SYNCS.PHASECHK.TRANS64.TRYWAIT P0, [R7+URZ], R4 ;  /* 0x00000004070075a7 */ /* 0x000e62000800017f */
[----:B0-----:R-:W-:-:S05]  /*90f0*/  VIADD R2, R15, 0x1 ;  /* 0x000000010f027836 */ /* 0x001fca0000000000 */
[----:B------:R-:W-:-:S04]  /*9100*/  ISETP.NE.AND P1, PT, R2, 0x25, PT ;  /* 0x000000250200780c */ /* 0x000fc80003f25270 */
[----:B------:R-:W-:Y:S02]  /*9110*/  SEL R3, RZ, 0x1, P1 ;  /* 0x00000001ff037807 */ /* 0x000fe40000800000 */
[----:B------:R-:W-:Y:S02]  /*9120*/  SEL R9, R2, RZ, P1 ;  /* 0x000000ff02097207 */ /* 0x000fe40000800000 */
[----:B------:R-:W-:-:S03]  /*9130*/  LOP3.LUT R12, R12, R3, RZ, 0x3c, !PT ;  /* 0x000000030c0c7212 */ /* 0x000fc600078e3cff */
[----:B------:R-:W-:Y:S01]  /*9140*/  IMAD R6, R9, 0x8, R0 ;  /* 0x0000000809067824 */ /* 0x000fe200078e0200 */
[----:B------:R-:W-:Y:S01]  /*9150*/  SHF.L.U32 R5, R12, 0x1f, RZ ;  /* 0x0000001f0c057819 */ /* 0x000fe200000006ff */
[----:B-1----:R-:W-:Y:S06]  /*9160*/  @!P0 BRA `(.L_x_189) ;  /* 0x0000001400ac8947 */ /* 0x002fec0003800000 */
.L_x_235:
[----:B------:R-:W1:Y:S01]  /*9170*/  SYNCS.PHASECHK.TRANS64.TRYWAIT P0, [R6+URZ], R5 ;  /* 0x00000005060075a7 */ /* 0x000e62000800017f */
[----:B------:R-:W-:-:S05]  /*9180*/  VIADD R2, R9, 0x1 ;  /* 0x0000000109027836 */ /* 0x000fca0000000000 */
[----:B------:R-:W-:-:S04]  /*9190*/  ISETP.NE.AND P1, PT, R2, 0x25, PT ;  /* 0x000000250200780c */ /* 0x000fc80003f25270 */
[----:B------:R-:W-:Y:S02]  /*91a0*/  SEL R3, RZ, 0x1, P1 ;  /* 0x00000001ff037807 */ /* 0x000fe40000800000 */
[----:B0-----:R-:W-:Y:S02]  /*91b0*/  SEL R7, R2, RZ, P1 ;  /* 0x000000ff02077207 */ /* 0x001fe40000800000 */
[----:B------:R-:W-:-:S03]  /*91c0*/  LOP3.LUT R12, R12, R3, RZ, 0x3c, !PT ;  /* 0x000000030c0c7212 */ /* 0x000fc600078e3cff */
[----:B------:R-:W-:Y:S01]  /*91d0*/  IMAD R9, R7, 0x8, R0 ;  /* 0x0000000807097824 */ /* 0x000fe200078e0200 */
[----:B------:R-:W-:Y:S01]  /*91e0*/  SHF.L.U32 R4, R12, 0x1f, RZ ;  /* 0x0000001f0c047819 */ /* 0x000fe200000006ff */
[----:B-1----:R-:W-:Y:S06]  /*91f0*/  @!P0 BRA `(.L_x_190) ;  /* 0x00000014009c8947 */ /* 0x002fec0003800000 */
.L_x_236:
[----:B------:R-:W1:Y:S01]  /*9200*/  SYNCS.PHASECHK.TRANS64.TRYWAIT P0, [R9+URZ], R4 ;  /* 0x00000004090075a7 */ /* 0x000e62000800017f */
[----:B------:R-:W-:-:S05]  /*9210*/  VIADD R2, R7, 0x1 ;  /* 0x0000000107027836 */ /* 0x000fca0000000000 */
[----:B------:R-:W-:-:S04]  /*9220*/  ISETP.NE.AND P1, PT, R2, 0x25, PT ;  /* 0x000000250200780c */ /* 0x000fc80003f25270 */
[----:B------:R-:W-:Y:S02]  /*9230*/  SEL R3, RZ, 0x1, P1 ;  /* 0x00000001ff037807 */ /* 0x000fe40000800000 */
[----:B------:R-:W-:Y:S02]  /*9240*/  SEL R7, R2, RZ, P1 ;  /* 0x000000ff02077207 */ /* 0x000fe40000800000 */
[----:B------:R-:W-:-:S03]  /*9250*/  LOP3.LUT R12, R12, R3, RZ, 0x3c, !PT ;  /* 0x000000030c0c7212 */ /* 0x000fc600078e3cff */
[----:B0-----:R-:W-:Y:S01]  /*9260*/  IMAD R6, R7, 0x8, R0 ;  /* 0x0000000807067824 */ /* 0x001fe200078e0200 */
[----:B------:R-:W-:Y:S01]  /*9270*/  SHF.L.U32 R5, R12, 0x1f, RZ ;  /* 0x0000001f0c057819 */ /* 0x000fe200000006ff */
[----:B-1----:R-:W-:Y:S06]  /*9280*/  @!P0 BRA `(.L_x_191) ;  /* 0x00000014008c8947 */ /* 0x002fec0003800000 */
.L_x_237:
        /* <DEDUP_REMOVED lines=9> */
.L_x_238:
        /* <DEDUP_REMOVED lines=9> */
.L_x_239:
        /* <DEDUP_REMOVED lines=9> */
.L_x_240:
        /* <DEDUP_REMOVED lines=9> */
.L_x_241:
        /* <DEDUP_REMOVED lines=9> */
.L_x_242:
        /* <DEDUP_REMOVED lines=9> */
.L_x_243:
        /* <DEDUP_REMOVED lines=9> */
.L_x_244:
        /* <DEDUP_REMOVED lines=9> */
.L_x_245:
        /* <DEDUP_REMOVED lines=9> */
.L_x_246:
        /* <DEDUP_REMOVED lines=9> */
.L_x_247:
        /* <DEDUP_REMOVED lines=9> */
.L_x_248:
        /* <DEDUP_REMOVED lines=9> */
.L_x_249:
        /* <DEDUP_REMOVED lines=9> */
.L_x_250:
        /* <DEDUP_REMOVED lines=9> */
.L_x_251:
        /* <DEDUP_REMOVED lines=9> */
.L_x_252:
        /* <DEDUP_REMOVED lines=9> */
.L_x_253:
        /* <DEDUP_REMOVED lines=9> */
.L_x_254:
        /* <DEDUP_REMOVED lines=9> */
.L_x_255:
        /* <DEDUP_REMOVED lines=9> */
.L_x_256:
        /* <DEDUP_REMOVED lines=9> */
.L_x_257:
        /* <DEDUP_REMOVED lines=9> */
.L_x_258:
        /* <DEDUP_REMOVED lines=9> */
.L_x_259:
        /* <DEDUP_REMOVED lines=9> */
.L_x_260:
        /* <DEDUP_REMOVED lines=9> */
.L_x_261:
        /* <DEDUP_REMOVED lines=9> */
.L_x_262:
        /* <DEDUP_REMOVED lines=9> */
.L_x_263:
        /* <DEDUP_REMOVED lines=9> */
.L_x_264:
        /* <DEDUP_REMOVED lines=9> */
.L_x_265:
        /* <DEDUP_REMOVED lines=9> */
.L_x_266:
[----:B------:R-:W1:Y:S01]  /*a2e0*/  SYNCS.PHASECHK.TRANS64.TRYWAIT P0, [R9+URZ], R4 ;  /* 0x00000004090075a7 */ /* 0x000e62000800017f */
[----:B------:R-:W-:-:S05]  /*a2f0*/  VIADD R2, R7, 0x1 ;  /* 0x0000000107027836 */ /* 0x000fca0000000000 */
[----:B------:R-:W-:-:S04]  /*a300*/  ISETP.NE.AND P1, PT, R2, 0x25, PT ;  /* 0x000000250200780c */ /* 0x000fc80003f25270 */
[----:B------:R-:W-:Y:S02]  /*a310*/  SEL R3, RZ, 0x1, P1 ;  /* 0x00000001ff037807 */ /* 0x000fe40000800000 */
[----:B------:R-:W-:Y:S02]  /*a320*/  SEL R7, R2, RZ, P1 ;  /* 0x000000ff02077207 */ /* 0x000fe40000800000 */
[----:B------:R-:W-:-:S03]  /*a330*/  LOP3.LUT R12, R12, R3, RZ, 0x3c, !PT ;  /* 0x000000030c0c7212 */ /* 0x000fc600078e3cff */
[----:B------:R-:W-:Y:S01]  /*a340*/  IMAD R8, R7, 0x8, R0 ;  /* 0x0000000807087824 */ /* 0x000fe200078e0200 */
[----:B0-----:R-:W-:Y:S01]  /*a350*/  SHF.L.U32 R5, R12, 0x1f, RZ ;  /* 0x0000001f0c057819 */ /* 0x001fe200000006ff */
[----:B-1----:R-:W-:Y:S06]  /*a360*/  @!P0 BRA `(.L_x_221) ;  /* 0x0000000c00ac8947 */ /* 0x002fec0003800000 */
.L_x_267:
[----:B------:R-:W1:Y:S01]  /*a370*/  SYNCS.PHASECHK.TRANS64.TRYWAIT P0, [R8+URZ], R5 ;  /* 0x00000005080075a7 */ /* 0x000e62000800017f */
[----:B------:R-:W-:-:S05]  /*a380*/  VIADD R2, R7, 0x1 ;  /* 0x0000000107027836 */ /* 0x000fca0000000000 */
[----:B------:R-:W-:-:S04]  /*a390*/  ISETP.NE.AND P1, PT, R2, 0x25, PT ;  /* 0x000000250200780c */ /* 0x000fc80003f25270 */
[----:B------:R-:W-:Y:S02]  /*a3a0*/  SEL R3, RZ, 0x1, P1 ;  /* 0x00000001ff037807 */ /* 0x000fe40000800000 */
[----:B------:R-:W-:Y:S02]  /*a3b0*/  SEL R7, R2, RZ, P1 ;  /* 0x000000ff02077207 */ /* 0x000fe40000800000 */
[----:B0-----:R-:W-:-:S03]  /*a3c0*/  LOP3.LUT R9, R12, R3, RZ, 0x3c, !PT ;  /* 0x000000030c097212 */ /* 0x001fc600078e3cff */
[----:B------:R-:W-:Y:S01]  /*a3d0*/  IMAD R11, R7, 0x8, R0 ;  /* 0x00000008070b7824 */ /* 0x000fe200078e0200 */
[----:B------:R-:W-:Y:S01]  /*a3e0*/  SHF.L.U32 R6, R9, 0x1f, RZ ;  /* 0x0000001f09067819 */ /* 0x000fe200000006ff */
[----:B-1----:R-:W-:Y:S06]  /*a3f0*/  @!P0 BRA `(.L_x_222) ;  /* 0x0000000c009c8947 */ /* 0x002fec0003800000 */
.L_x_268:
[----:B------:R-:W1:Y:S01]  /*a400*/  SYNCS.PHASECHK.TRANS64.TRYWAIT P0, [R11+URZ], R6 ;  /* 0x000000060b0075a7 */ /* 0x000e62000800017f */
[----:B------:R-:W-:-:S05]  /*a410*/  VIADD R2, R7, 0x1 ;  /* 0x0000000107027836 */ /* 0x000fca0000000000 */
[----:B------:R-:W-:-:S04]  /*a420*/  ISETP.NE.AND P1, PT, R2, 0x25, PT ;  /* 0x000000250200780c */ /* 0x000fc80003f25270 */
[----:B------:R-:W-:Y:S02]  /*a430*/  SEL R4, RZ, 0x1, P1 ;  /* 0x00000001ff047807 */ /* 0x000fe40000800000 */
[----:B------:R-:W-:Y:S02]  /*a440*/  SEL R3, R2, RZ, P1 ;  /* 0x000000ff02037207 */ /* 0x000fe40000800000 */
[----:B------:R-:W-:Y:S01]  /*a450*/  LOP3.LUT R4, R9, R4, RZ, 0x3c, !PT ;  /* 0x0000000409047212 */ /* 0x000fe200078e3cff */
[----:B-1----:R-:W-:Y:S06]  /*a460*/  @!P0 BRA `(.L_x_223) ;  /* 0x0000000c00948947 */ /* 0x002fec0003800000 */
.L_x_269:
[----:B------:R-:W-:Y:S01]  /*a470*/  IMAD R3, R3, 0x8, R0 ;  /* 0x0000000803037824 */ /* 0x000fe200078e0200 */
[----:B------:R-:W-:-:S07]  /*a480*/  SHF.L.U32 R0, R4, 0x1f, RZ ;  /* 0x0000001f04007819 */ /* 0x000fce00000006ff */
.L_x_224:
[----:B--2---:R2:W3:Y:S02]  /*a490*/  SYNCS.PHASECHK.TRANS64.TRYWAIT P0, [R3+URZ], R0 ;  /* 0x00000000030075a7 */ /* 0x0044e4000800017f */
[----:B---3--:R-:W-:Y:S05]  /*a4a0*/  @!P0 NANOSLEEP.SYNCS 0x989680 ;  /* 0x009896800000895d */ /* 0x008fea0003900000 */
[----:B------:R-:W3:Y:S02]  /*a4b0*/  @!P0 SYNCS.PHASECHK.TRANS64 P0, [R3+URZ], R0 ;  /* 0x00000000030085a7 */ /* 0x000ee4000800007f */
[----:B---3--:R-:W-:Y:S05]  /*a4c0*/  @!P0 BRA `(.L_x_224) ;  /* 0xfffffffc00f08947 */ /* 0x008fea000383ffff */
.L_x_186:
[----:B------:R-:W-:Y:S05]  /*a4d0*/  BSYNC B0 ;  /* 0x0000000000007941 */ /* 0x000fea0003800000 */
.L_x_185:
[----:B------:R-:W-:Y:S05]  /*a4e0*/  EXIT ;  /* 0x000000000000794d */ /* 0x000fea0003800000 */
.L_x_16:
[----:B0-----:R-:W-:-:S04]  /*a4f0*/  IMAD.U32 R17, RZ, RZ, UR15 ;  /* 0x0000000fff117e24 */ /* 0x001fc8000f8e00ff */
[----:B------:R0:W1:Y:S03]  /*a500*/  SYNCS.PHASECHK.TRANS64.TRYWAIT P0, [R17+URZ+-0x8], R16 ;  /* 0xfffff810110075a7 */ /* 0x000066000800017f */
[----:B-1----:R-:W-:Y:S05]  /*a510*/  @!P0 NANOSLEEP.SYNCS 0x989680 ;  /* 0x009896800000895d */ /* 0x002fea0003900000 */
[----:B------:R-:W1:Y:S02]  /*a520*/  @!P0 SYNCS.PHASECHK.TRANS64 P0, [R17+URZ+-0x8], R16 ;  /* 0xfffff810110085a7 */ /* 0x000e64000800007f */
[----:B-1----:R-:W-:Y:S05]  /*a530*/  @!P0 BRA `(.L_x_16) ;  /* 0xfffffffc00ec8947 */ /* 0x002fea000383ffff */
[----:B------:R-:W-:Y:S05]  /*a540*/  BRA `(.L_x_225) ;  /* 0xffffff7000dc7947 */ /* 0x000fea000383ffff */
.L_x_21:
[----:B-1----:R-:W-:-:S04]  /*a550*/  IMAD.U32 R17, RZ, RZ, UR6 ;  /* 0x00000006ff117e24 */ /* 0x002fc8000f8e00ff */
[----:B------:R1:W2:Y:S03]  /*a560*/  SYNCS.PHASECHK.TRANS64.TRYWAIT P0, [R17+URZ], R16 ;  /* 0x00000010110075a7 */ /* 0x0002a6000800017f */
[----:B--2---:R-:W-:Y:S05]  /*a570*/  @!P0 NANOSLEEP.SYNCS 0x989680 ;  /* 0x009896800000895d */ /* 0x004fea0003900000 */
[----:B------:R-:W2:Y:S02]  /*a580*/  @!P0 SYNCS.PHASECHK.TRANS64 P0, [R17+URZ], R16 ;  /* 0x00000010110085a7 */ /* 0x000ea4000800007f */
[----:B--2---:R-:W-:Y:S05]  /*a590*/  @!P0 BRA `(.L_x_21) ;  /* 0xfffffffc00ec8947 */ /* 0x004fea000383ffff */
[----:B------:R-:W-:Y:S05]  /*a5a0*/  BRA `(.L_x_20) ;  /* 0xffffff7800087947 */ /* 0x000fea000383ffff */
.L_x_27:
[----:B-1----:R-:W-:-:S04]  /*a5b0*/  IMAD.U32 R18, RZ, RZ, UR9 ;  /* 0x00000009ff127e24 */ /* 0x002fc8000f8e00ff */
[----:B------:R1:W2:Y:S03]  /*a5c0*/  SYNCS.PHASECHK.TRANS64.TRYWAIT P0, [R18+URZ], R17 ;  /* 0x00000011120075a7 */ /* 0x0002a6000800017f */
[----:B--2---:R-:W-:Y:S05]  /*a5d0*/  @!P0 NANOSLEEP.SYNCS 0x989680 ;  /* 0x009896800000895d */ /* 0x004fea0003900000 */
[----:B------:R-:W2:Y:S02]  /*a5e0*/  @!P0 SYNCS.PHASECHK.TRANS64 P0, [R18+URZ], R17 ;  /* 0x00000011120085a7 */ /* 0x000ea4000800007f */
[----:B--2---:R-:W-:Y:S05]  /*a5f0*/  @!P0 BRA `(.L_x_27) ;  /* 0xfffffffc00ec8947 */ /* 0x004fea000383ffff */
[----:B------:R-:W-:Y:S05]  /*a600*/  BRA `(.L_x_26) ;  /* 0xffffff80002c7947 */ /* 0x000fea000383ffff */
.L_x_35:
[----:B0-----:R-:W-:-:S04]  /*a610*/  IMAD.U32 R17, RZ, RZ, UR15 ;  /* 0x0000000fff117e24 */ /* 0x001fc8000f8e00ff */
[----:B------:R0:W1:Y:S03]  /*a620*/  SYNCS.PHASECHK.TRANS64.TRYWAIT P0, [R17+URZ+0x8], R16 ;  /* 0x00000810110075a7 */ /* 0x000066000800017f */
[----:B-1----:R-:W-:Y:S05]  /*a630*/  @!P0 NANOSLEEP.SYNCS 0x989680 ;  /* 0x009896800000895d */ /* 0x002fea0003900000 */
[----:B------:R-:W1:Y:S02]  /*a640*/  @!P0 SYNCS.PHASECHK.TRANS64 P0, [R17+URZ+0x8], R16 ;  /* 0x00000810110085a7 */ /* 0x000e64000800007f */
[----:B-1----:R-:W-:Y:S05]  /*a650*/  @!P0 BRA `(.L_x_35) ;  /* 0xfffffffc00ec8947 */ /* 0x002fea000383ffff */
[----:B------:R-:W-:Y:S05]  /*a660*/  BRA `(.L_x_226) ;  /* 0xffffff8c00807947 */ /* 0x000fea000383ffff */
.L_x_172:
[----:B------:R-:W-:Y:S01]  /*a670*/  BSSY B1, `(.L_x_227) ;  /* 0x0000006000017945 */ /* 0x000fe20003800000 */
[----:B------:R-:W-:-:S07]  /*a680*/  IMAD.MOV.U32 R10, RZ, RZ, -0x1 ;  /* 0xffffffffff0a7424 */ /* 0x000fce00078e00ff */
[----:B------:R-:W-:Y:S05]  /*a690*/  WARPSYNC.COLLECTIVE R10, `(.L_x_228) ;  /* 0x000000000a0c7348 */ /* 0x000fea0003c00000 */
[----:B------:R-:W-:Y:S02]  /*a6a0*/  ELECT P1, UR62, PT ;  /* 0x00000000003e782f */ /* 0x000fe40003820000 */
[----:B------:R-:W-:Y:S01]  /*a6b0*/  MOV R10, UR62 ;  /* 0x0000003e000a7c02 */ /* 0x000fe20008000f00 */
[----:B------:R-:W-:Y:S10]  /*a6c0*/  ENDCOLLECTIVE ;  /* 0x000000000000791b */ /* 0x000ff40003800000 */
.L_x_228:
[----:B------:R-:W-:Y:S05]  /*a6d0*/  BSYNC B1 ;  /* 0x0000000000017941 */ /* 0x000fea0003800000 */
.L_x_227:
[----:B------:R-:W-:Y:S05]  /*a6e0*/  BRA `(.L_x_229) ;  /* 0xffffffdc00607947 */ /* 0x000fea000383ffff */
.L_x_175:
[----:B-1----:R1:W2:Y:S02]  /*a6f0*/  SYNCS.PHASECHK.TRANS64.TRYWAIT P1, [R19+URZ+0x128], R10 ;  /* 0x0001280a130075a7 */ /* 0x0022a4000802017f */
[----:B--2---:R-:W-:Y:S05]  /*a700*/  @!P1 NANOSLEEP.SYNCS 0x989680 ;  /* 0x009896800000995d */ /* 0x004fea0003900000 */
[----:B------:R-:W2:Y:S02]  /*a710*/  @!P1 SYNCS.PHASECHK.TRANS64 P1, [R19+URZ+0x128], R10 ;  /* 0x0001280a130095a7 */ /* 0x000ea4000802007f */
[----:B--2---:R-:W-:Y:S05]  /*a720*/  @!P1 BRA `(.L_x_175) ;  /* 0xfffffffc00f09947 */ /* 0x004fea000383ffff */
[----:B------:R-:W-:Y:S05]  /*a730*/  BRA `(.L_x_230) ;  /* 0xffffffdc00947947 */ /* 0x000fea000383ffff */
.L_x_184:
[----:B------:R-:W-:Y:S01]  /*a740*/  BSSY B0, `(.L_x_231) ;  /* 0x0000006000007945 */ /* 0x000fe20003800000 */
[----:B------:R-:W-:-:S07]  /*a750*/  IMAD.MOV.U32 R10, RZ, RZ, -0x1 ;  /* 0xffffffffff0a7424 */ /* 0x000fce00078e00ff */
[----:B------:R-:W-:Y:S05]  /*a760*/  WARPSYNC.COLLECTIVE R10, `(.L_x_232) ;  /* 0x000000000a0c7348 */ /* 0x000fea0003c00000 */
[----:B------:R-:W-:Y:S02]  /*a770*/  ELECT P1, UR62, PT ;  /* 0x00000000003e782f */ /* 0x000fe40003820000 */
[----:B------:R-:W-:Y:S01]  /*a780*/  MOV R10, UR62 ;  /* 0x0000003e000a7c02 */ /* 0x000fe20008000f00 */
[----:B------:R-:W-:Y:S10]  /*a790*/  ENDCOLLECTIVE ;  /* 0x000000000000791b */ /* 0x000ff40003800000 */
.L_x_232:
[----:B------:R-:W-:Y:S05]  /*a7a0*/  BSYNC B0 ;  /* 0x0000000000007941 */ /* 0x000fea0003800000 */
.L_x_231:
[----:B------:R-:W-:Y:S01]  /*a7b0*/  PLOP3.LUT P0, PT, P1, PT, PT, 0x80, 0x0 ;  /* 0x000000000000781c */ /* 0x000fe20000f0f070 */
[----:B------:R-:W-:-:S12]  /*a7c0*/  BRA `(.L_x_233) ;  /* 0xffffffe400f07947 */ /* 0x000fd8000383ffff */
.L_x_188:
[----:B0-----:R0:W1:Y:S02]  /*a7d0*/  SYNCS.PHASECHK.TRANS64.TRYWAIT P0, [R5+URZ], R2 ;  /* 0x00000002050075a7 */ /* 0x001064000800017f */
[----:B-1----:R-:W-:Y:S05]  /*a7e0*/  @!P0 NANOSLEEP.SYNCS 0x989680 ;  /* 0x009896800000895d */ /* 0x002fea0003900000 */
[----:B------:R-:W1:Y:S02]  /*a7f0*/  @!P0 SYNCS.PHASECHK.TRANS64 P0, [R5+URZ], R2 ;  /* 0x00000002050085a7 */ /* 0x000e64000800007f */
[----:B-1----:R-:W-:Y:S05]  /*a800*/  @!P0 BRA `(.L_x_188) ;  /* 0xfffffffc00f08947 */ /* 0x002fea000383ffff */
[----:B------:R-:W-:Y:S05]  /*a810*/  BRA `(.L_x_234) ;  /* 0xffffffe800307947 */ /* 0x000fea000383ffff */
.L_x_189:
[----:B0-----:R0:W1:Y:S02]  /*a820*/  SYNCS.PHASECHK.TRANS64.TRYWAIT P0, [R7+URZ], R4 ;  /* 0x00000004070075a7 */ /* 0x001064000800017f */
[----:B-1----:R-:W-:Y:S05]  /*a830*/  @!P0 NANOSLEEP.SYNCS 0x989680 ;  /* 0x009896800000895d */ /* 0x002fea0003900000 */
[----:B------:R-:W1:Y:S02]  /*a840*/  @!P0 SYNCS.PHASECHK.TRANS64 P0, [R7+URZ], R4 ;  /* 0x00000004070085a7 */ /* 0x000e64000800007f */
[----:B-1----:R-:W-:Y:S05]  /*a850*/  @!P0 BRA `(.L_x_189) ;  /* 0xfffffffc00f08947 */ /* 0x002fea000383ffff */
[----:B------:R-:W-:Y:S05]  /*a860*/  BRA `(.L_x_235) ;  /* 0xffffffe800407947 */ /* 0x000fea000383ffff */
.L_x_190:
[----:B0-----:R0:W1:Y:S02]  /*a870*/  SYNCS.PHASECHK.TRANS64.TRYWAIT P0, [R6+URZ], R5 ;  /* 0x00000005060075a7 */ /* 0x001064000800017f */
[----:B-1----:R-:W-:Y:S05]  /*a880*/  @!P0 NANOSLEEP.SYNCS 0x989680 ;  /* 0x009896800000895d */ /* 0x002fea0003900000 */
[----:B------:R-:W1:Y:S02]  /*a890*/  @!P0 SYNCS.PHASECHK.TRANS64 P0, [R6+URZ], R5 ;  /* 0x00000005060085a7 */ /* 0x000e64000800007f */
[----:B-1----:R-:W-:Y:S05]  /*a8a0*/  @!P0 BRA `(.L_x_190) ;  /* 0xfffffffc00f08947 */ /* 0x002fea000383ffff */
[----:B------:R-:W-:Y:S05]  /*a8b0*/  BRA `(.L_x_236) ;  /* 0xffffffe800507947 */ /* 0x000fea000383ffff */
.L_x_191:
[----:B0-----:R0:W1:Y:S02]  /*a8c0*/  SYNCS.PHASECHK.TRANS64.TRYWAIT P0, [R9+URZ], R4 ;  /* 0x00000004090075a7 */ /* 0x001064000800017f */
[----:B-1----:R-:W-:Y:S05]  /*a8d0*/  @!P0 NANOSLEEP.SYNCS 0x989680 ;  /* 0x009896800000895d */ /* 0x002fea0003900000 */
[----:B------:R-:W1:Y:S02]  /*a8e0*/  @!P0 SYNCS.PHASECHK.TRANS64 P0, [R9+URZ], R4 ;  /* 0x00000004090085a7 */ /* 0x000e64000800007f */
[----:B-1----:R-:W-:Y:S05]  /*a8f0*/  @!P0 BRA `(.L_x_191) ;  /* 0xfffffffc00f08947 */ /* 0x002fea000383ffff */
[----:B------:R-:W-:Y:S05]  /*a900*/  BRA `(.L_x_237) ;  /* 0xffffffe800607947 */ /* 0x000fea000383ffff */
.L_x_192:
[----:B0-----:R0:W1:Y:S02]  /*a910*/  SYNCS.PHASECHK.TRANS64.TRYWAIT P0, [R6+URZ], R5 ;  /* 0x00000005060075a7 */ /* 0x001064000800017f */
[----:B-1----:R-:W-:Y:S05]  /*a920*/  @!P0 NANOSLEEP.SYNCS 0x989680 ;  /* 0x009896800000895d */ /* 0x002fea0003900000 */
[----:B------:R-:W1:Y:S02]  /*a930*/  @!P0 SYNCS.PHASECHK.TRANS64 P0, [R6+URZ], R5 ;  /* 0x00000005060085a7 */ /* 0x000e64000800007f */
[----:B-1----:R-:W-:Y:S05]  /*a940*/  @!P0 BRA `(.L_x_192) ;  /* 0xfffffffc00f08947 */ /* 0x002fea000383ffff */
[----:B------:R-:W-:Y:S05]  /*a950*/  BRA `(.L_x_238) ;  /* 0xffffffe800707947 */ /* 0x000fea000383ffff */
.L_x_193:
[----:B0-----:R0:W1:Y:S02]  /*a960*/  SYNCS.PHASECHK.TRANS64.TRYWAIT P0, [R9+URZ], R4 ;  /* 0x00000004090075a7 */ /* 0x001064000800017f */
[----:B-1----:R-:W-:Y:S05]  /*a970*/  @!P0 NANOSLEEP.SYNCS 0x989680 ;  /* 0x009896800000895d */ /* 0x002fea0003900000 */
[----:B------:R-:W1:Y:S02]  /*a980*/  @!P0 SYNCS.PHASECHK.TRANS64 P0, [R9+URZ], R4 ;  /* 0x00000004090085a7 */ /* 0x000e64000800007f */
[----:B-1----:R-:W-:Y:S05]  /*a990*/  @!P0 BRA `(.L_x_193) ;  /* 0xfffffffc00f08947 */ /* 0x002fea000383ffff */
[----:B------:R-:W-:Y:S05]  /*a9a0*/  BRA `(.L_x_239) ;  /* 0xffffffe800807947 */ /* 0x000fea000383ffff */
.L_x_194:
[----:B0-----:R0:W1:Y:S02]  /*a9b0*/  SYNCS.PHASECHK.TRANS64.TRYWAIT P0, [R6+URZ], R5 ;  /* 0x00000005060075a7 */ /* 0x001064000800017f */
[----:B-1----:R-:W-:Y:S05]  /*a9c0*/  @!P0 NANOSLEEP.SYNCS 0x989680 ;  /* 0x009896800000895d */ /* 0x002fea0003900000 */
[----:B------:R-:W1:Y:S02]  /*a9d0*/  @!P0 SYNCS.PHASECHK.TRANS64 P0, [R6+URZ], R5 ;  /* 0x00000005060085a7 */ /* 0x000e64000800007f */
[----:B-1----:R-:W-:Y:S05]  /*a9e0*/  @!P0 BRA `(.L_x_194) ;  /* 0xfffffffc00f08947 */ /* 0x002fea000383ffff */
[----:B------:R-:W-:Y:S05]  /*a9f0*/  BRA `(.L_x_240) ;  /* 0xffffffe800907947 */ /* 0x000fea000383ffff */
.L_x_195:
[----:B0-----:R0:W1:Y:S02]  /*aa00*/  SYNCS.PHASECHK.TRANS64.TRYWAIT P0, [R9+URZ], R4 ;  /* 0x00000004090075a7 */ /* 0x001064000800017f */
[----:B-1----:R-:W-:Y:S05]  /*aa10*/  @!P0 NANOSLEEP.SYNCS 0x989680 ;  /* 0x009896800000895d */ /* 0x002fea0003900000 */
[----:B------:R-:W1:Y:S02]  /*aa20*/  @!P0 SYNCS.PHASECHK.TRANS64 P0, [R9+URZ], R4 ;  /* 0x00000004090085a7 */ /* 0x000e64000800007f */
[----:B-1----:R-:W-:Y:S05]  /*aa30*/  @!P0 BRA `(.L_x_195) ;  /* 0xfffffffc00f08947 */ /* 0x002fea000383ffff */
[----:B------:R-:W-:Y:S05]  /*aa40*/  BRA `(.L_x_241) ;  /* 0xffffffe800a07947 */ /* 0x000fea000383ffff */
.L_x_196:
[----:B0-----:R0:W1:Y:S02]  /*aa50*/  SYNCS.PHASECHK.TRANS64.TRYWAIT P0, [R6+URZ], R5 ;  /* 0x00000005060075a7 */ /* 0x001064000800017f */
[----:B-1----:R-:W-:Y:S05]  /*aa60*/  @!P0 NANOSLEEP.SYNCS 0x989680 ;  /* 0x009896800000895d */ /* 0x002fea0003900000 */
[----:B------:R-:W1:Y:S02]  /*aa70*/  @!P0 SYNCS.PHASECHK.TRANS64 P0, [R6+URZ], R5 ;  /* 0x00000005060085a7 */ /* 0x000e64000800007f */
[----:B-1----:R-:W-:Y:S05]  /*aa80*/  @!P0 BRA `(.L_x_196) ;  /* 0xfffffffc00f08947 */ /* 0x002fea000383ffff */
[----:B------:R-:W-:Y:S05]  /*aa90*/  BRA `(.L_x_242) ;  /* 0xffffffe800b07947 */ /* 0x000fea000383ffff */
.L_x_197:
[----:B0-----:R0:W1:Y:S02]  /*aaa0*/  SYNCS.PHASECHK.TRANS64.TRYWAIT P0, [R9+URZ], R4 ;  /* 0x00000004090075a7 */ /* 0x001064000800017f */
[----:B-1----:R-:W-:Y:S05]  /*aab0*/  @!P0 NANOSLEEP.SYNCS 0x989680 ;  /* 0x009896800000895d */ /* 0x002fea0003900000 */
[----:B------:R-:W1:Y:S02]  /*aac0*/  @!P0 SYNCS.PHASECHK.TRANS64 P0, [R9+URZ], R4 ;  /* 0x00000004090085a7 */ /* 0x000e64000800007f */
[----:B-1----:R-:W-:Y:S05]  /*aad0*/  @!P0 BRA `(.L_x_197) ;  /* 0xfffffffc00f08947 */ /* 0x002fea000383ffff */
[----:B------:R-:W-:Y:S05]  /*aae0*/  BRA `(.L_x_243) ;  /* 0xffffffe800c07947 */ /* 0x000fea000383ffff */
.L_x_198:
[----:B0-----:R0:W1:Y:S02]  /*aaf0*/  SYNCS.PHASECHK.TRANS64.TRYWAIT P0, [R6+URZ], R5 ;  /* 0x00000005060075a7 */ /* 0x001064000800017f */
[----:B-1----:R-:W-:Y:S05]  /*ab00*/  @!P0 NANOSLEEP.SYNCS 0x989680 ;  /* 0x009896800000895d */ /* 0x002fea0003900000 */
[----:B------:R-:W1:Y:S02]  /*ab10*/  @!P0 SYNCS.PHASECHK.TRANS64 P0, [R6+URZ], R5 ;  /* 0x00000005060085a7 */ /* 0x000e64000800007f */
[----:B-1----:R-:W-:Y:S05]  /*ab20*/  @!P0 BRA `(.L_x_198) ;  /* 0xfffffffc00f08947 */ /* 0x002fea000383ffff */
[----:B------:R-:W-:Y:S05]  /*ab30*/  BRA `(.L_x_244) ;  /* 0xffffffe800d07947 */ /* 0x000fea000383ffff */
.L_x_199:
[----:B0-----:R0:W1:Y:S02]  /*ab40*/  SYNCS.PHASECHK.TRANS64.TRYWAIT P0, [R9+URZ], R4 ;  /* 0x00000004090075a7 */ /* 0x001064000800017f */
[----:B-1----:R-:W-:Y:S05]  /*ab50*/  @!P0 NANOSLEEP.SYNCS 0x989680 ;  /* 0x009896800000895d */ /* 0x002fea0003900000 */
[----:B------:R-:W1:Y:S02]  /*ab60*/  @!P0 SYNCS.PHASECHK.TRANS64 P0, [R9+URZ], R4 ;  /* 0x00000004090085a7 */ /* 0x000e64000800007f */
[----:B-1----:R-:W-:Y:S05]  /*ab70*/  @!P0 BRA `(.L_x_199) ;  /* 0xfffffffc00f08947 */ /* 0x002fea000383ffff */
[----:B------:R-:W-:Y:S05]  /*ab80*/  BRA `(.L_x_245) ;  /* 0xffffffe800e07947 */ /* 0x000fea000383ffff */
.L_x_200:
[----:B0-----:R0:W1:Y:S02]  /*ab90*/  SYNCS.PHASECHK.TRANS64.TRYWAIT P0, [R6+URZ], R5 ;  /* 0x00000005060075a7 */ /* 0x001064000800017f */
[----:B-1----:R-:W-:Y:S05]  /*aba0*/  @!P0 NANOSLEEP.SYNCS 0x989680 ;  /* 0x009896800000895d */ /* 0x002fea0003900000 */
[----:B------:R-:W1:Y:S02]  /*abb0*/  @!P0 SYNCS.PHASECHK.TRANS64 P0, [R6+URZ], R5 ;  /* 0x00000005060085a7 */ /* 0x000e64000800007f */
[----:B-1----:R-:W-:Y:S05]  /*abc0*/  @!P0 BRA `(.L_x_200) ;  /* 0xfffffffc00f08947 */ /* 0x002fea000383ffff */
[----:B------:R-:W-:Y:S05]  /*abd0*/  BRA `(.L_x_246) ;  /* 0xffffffe800f07947 */ /* 0x000fea000383ffff */
.L_x_201:
[----:B0-----:R0:W1:Y:S02]  /*abe0*/  SYNCS.PHASECHK.TRANS64.TRYWAIT P0, [R9+URZ], R4 ;  /* 0x00000004090075a7 */ /* 0x001064000800017f */
[----:B-1----:R-:W-:Y:S05]  /*abf0*/  @!P0 NANOSLEEP.SYNCS 0x989680 ;  /* 0x009896800000895d */ /* 0x002fea0003900000 */
[----:B------:R-:W1:Y:S02]  /*ac00*/  @!P0 SYNCS.PHASECHK.TRANS64 P0, [R9+URZ], R4 ;  /* 0x00000004090085a7 */ /* 0x000e64000800007f */
[----:B-1----:R-:W-:Y:S05]  /*ac10*/  @!P0 BRA `(.L_x_201) ;  /* 0xfffffffc00f08947 */ /* 0x002fea000383ffff */
[----:B------:R-:W-:Y:S05]  /*ac20*/  BRA `(.L_x_247) ;  /* 0xffffffec00007947 */ /* 0x000fea000383ffff */
.L_x_202:
[----:B0-----:R0:W1:Y:S02]  /*ac30*/  SYNCS.PHASECHK.TRANS64.TRYWAIT P0, [R6+URZ], R5 ;  /* 0x00000005060075a7 */ /* 0x001064000800017f */
[----:B-1----:R-:W-:Y:S05]  /*ac40*/  @!P0 NANOSLEEP.SYNCS 0x989680 ;  /* 0x009896800000895d */ /* 0x002fea0003900000 */
[----:B------:R-:W1:Y:S02]  /*ac50*/  @!P0 SYNCS.PHASECHK.TRANS64 P0, [R6+URZ], R5 ;  /* 0x00000005060085a7 */ /* 0x000e64000800007f */
[----:B-1----:R-:W-:Y:S05]  /*ac60*/  @!P0 BRA `(.L_x_202) ;  /* 0xfffffffc00f08947 */ /* 0x002fea000383ffff */
[----:B------:R-:W-:Y:S05]  /*ac70*/  BRA `(.L_x_248) ;  /* 0xffffffec00107947 */ /* 0x000fea000383ffff */
.L_x_203:
[----:B0-----:R0:W1:Y:S02]  /*ac80*/  SYNCS.PHASECHK.TRANS64.TRYWAIT P0, [R9+URZ], R4 ;  /* 0x00000004090075a7 */ /* 0x001064000800017f */
[----:B-1----:R-:W-:Y:S05]  /*ac90*/  @!P0 NANOSLEEP.SYNCS 0x989680 ;  /* 0x009896800000895d */ /* 0x002fea0003900000 */
[----:B------:R-:W1:Y:S02]  /*aca0*/  @!P0 SYNCS.PHASECHK.TRANS64 P0, [R9+URZ], R4 ;  /* 0x00000004090085a7 */ /* 0x000e64000800007f */
[----:B-1----:R-:W-:Y:S05]  /*acb0*/  @!P0 BRA `(.L_x_203) ;  /* 0xfffffffc00f08947 */ /* 0x002fea000383ffff */
[----:B------:R-:W-:Y:S05]  /*acc0*/  BRA `(.L_x_249) ;  /* 0xffffffec00207947 */ /* 0x000fea000383ffff */
.L_x_204:
[----:B0-----:R0:W1:Y:S02]  /*acd0*/  SYNCS.PHASECHK.TRANS64.TRYWAIT P0, [R6+URZ], R5 ;  /* 0x00000005060075a7 */ /* 0x001064000800017f */
[----:B-1----:R-:W-:Y:S05]  /*ace0*/  @!P0 NANOSLEEP.SYNCS 0x989680 ;  /* 0x009896800000895d */ /* 0x002fea0003900000 */
[----:B------:R-:W1:Y:S02]  /*acf0*/  @!P0 SYNCS.PHASECHK.TRANS64 P0, [R6+URZ], R5 ;  /* 0x00000005060085a7 */ /* 0x000e64000800007f */
[----:B-1----:R-:W-:Y:S05]  /*ad00*/  @!P0 BRA `(.L_x_204) ;  /* 0xfffffffc00f08947 */ /* 0x002fea000383ffff */
[----:B------:R-:W-:Y:S05]  /*ad10*/  BRA `(.L_x_250) ;  /* 0xffffffec00307947 */ /* 0x000fea000383ffff */
.L_x_205:
[----:B0-----:R0:W1:Y:S02]  /*ad20*/  SYNCS.PHASECHK.TRANS64.TRYWAIT P0, [R9+URZ], R4 ;  /* 0x00000004090075a7 */ /* 0x001064000800017f */
[----:B-1----:R-:W-:Y:S05]  /*ad30*/  @!P0 NANOSLEEP.SYNCS 0x989680 ;  /* 0x009896800000895d */ /* 0x002fea0003900000 */
[----:B------:R-:W1:Y:S02]  /*ad40*/  @!P0 SYNCS.PHASECHK.TRANS64 P0, [R9+URZ], R4 ;  /* 0x00000004090085a7 */ /* 0x000e64000800007f */
[----:B-1----:R-:W-:Y:S05]  /*ad50*/  @!P0 BRA `(.L_x_205) ;  /* 0xfffffffc00f08947 */ /* 0x002fea000383ffff */
[----:B------:R-:W-:Y:S05]  /*ad60*/  BRA `(.L_x_251) ;  /* 0xffffffec00407947 */ /* 0x000fea000383ffff */
.L_x_206:
[----:B0-----:R0:W1:Y:S02]  /*ad70*/  SYNCS.PHASECHK.TRANS64.TRYWAIT P0, [R6+URZ], R5 ;  /* 0x00000005060075a7 */ /* 0x001064000800017f */
[----:B-1----:R-:W-:Y:S05]  /*ad80*/  @!P0 NANOSLEEP.SYNCS 0x989680 ;  /* 0x009896800000895d */ /* 0x002fea0003900000 */
[----:B------:R-:W1:Y:S02]  /*ad90*/  @!P0 SYNCS.PHASECHK.TRANS64 P0, [R6+URZ], R5 ;  /* 0x00000005060085a7 */ /* 0x000e64000800007f */
[----:B-1----:R-:W-:Y:S05]  /*ada0*/  @!P0 BRA `(.L_x_206) ;  /* 0xfffffffc00f08947 */ /* 0x002fea000383ffff */
[----:B------:R-:W-:Y:S05]  /*adb0*/  BRA `(.L_x_252) ;  /* 0xffffffec00507947 */ /* 0x000fea000383ffff */
.L_x_207:
[----:B0-----:R0:W1:Y:S02]  /*adc0*/  SYNCS.PHASECHK.TRANS64.TRYWAIT P0, [R9+URZ], R4 ;  /* 0x00000004090075a7 */ /* 0x001064000800017f */
[----:B-1----:R-:W-:Y:S05]  /*add0*/  @!P0 NANOSLEEP.SYNCS 0x989680 ;  /* 0x009896800000895d */ /* 0x002fea0003900000 */
[----:B------:R-:W1:Y:S02]  /*ade0*/  @!P0 SYNCS.PHASECHK.TRANS64 P0, [R9+URZ], R4 ;  /* 0x00000004090085a7 */ /* 0x000e64000800007f */
[----:B-1----:R-:W-:Y:S05]  /*adf0*/  @!P0 BRA `(.L_x_207) ;  /* 0xfffffffc00f08947 */ /* 0x002fea000383ffff */
[----:B------:R-:W-:Y:S05]  /*ae00*/  BRA `(.L_x_253) ;  /* 0xffffffec00607947 */ /* 0x000fea000383ffff */
.L_x_208:
[----:B0-----:R0:W1:Y:S02]  /*ae10*/  SYNCS.PHASECHK.TRANS64.TRYWAIT P0, [R6+URZ], R5 ;  /* 0x00000005060075a7 */ /* 0x001064000800017f */
[----:B-1----:R-:W-:Y:S05]  /*ae20*/  @!P0 NANOSLEEP.SYNCS 0x989680 ;  /* 0x009896800000895d */ /* 0x002fea0003900000 */
[----:B------:R-:W1:Y:S02]  /*ae30*/  @!P0 SYNCS.PHASECHK.TRANS64 P0, [R6+URZ], R5 ;  /* 0x00000005060085a7 */ /* 0x000e64000800007f */
[----:B-1----:R-:W-:Y:S05]  /*ae40*/  @!P0 BRA `(.L_x_208) ;  /* 0xfffffffc00f08947 */ /* 0x002fea000383ffff */
[----:B------:R-:W-:Y:S05]  /*ae50*/  BRA `(.L_x_254) ;  /* 0xffffffec00707947 */ /* 0x000fea000383ffff */
.L_x_209:
[----:B0-----:R0:W1:Y:S02]  /*ae60*/  SYNCS.PHASECHK.TRANS64.TRYWAIT P0, [R9+URZ], R4 ;  /* 0x00000004090075a7 */ /* 0x001064000800017f */
[----:B-1----:R-:W-:Y:S05]  /*ae70*/  @!P0 NANOSLEEP.SYNCS 0x989680 ;  /* 0x009896800000895d */ /* 0x002fea0003900000 */
[----:B------:R-:W1:Y:S02]  /*ae80*/  @!P0 SYNCS.PHASECHK.TRANS64 P0, [R9+URZ], R4 ;  /* 0x00000004090085a7 */ /* 0x000e64000800007f */
[----:B-1----:R-:W-:Y:S05]  /*ae90*/  @!P0 BRA `(.L_x_209) ;  /* 0xfffffffc00f08947 */ /* 0x002fea000383ffff */
[----:B------:R-:W-:Y:S05]  /*aea0*/  BRA `(.L_x_255) ;  /* 0xffffffec00807947 */ /* 0x000fea000383ffff */
.L_x_210:
[----:B0-----:R0:W1:Y:S02]  /*aeb0*/  SYNCS.PHASECHK.TRANS64.TRYWAIT P0, [R6+URZ], R5 ;  /* 0x00000005060075a7 */ /* 0x001064000800017f */
[----:B-1----:R-:W-:Y:S05]  /*aec0*/  @!P0 NANOSLEEP.SYNCS 0x989680 ;  /* 0x009896800000895d */ /* 0x002fea0003900000 */
[----:B------:R-:W1:Y:S02]  /*aed0*/  @!P0 SYNCS.PHASECHK.TRANS64 P0, [R6+URZ], R5 ;  /* 0x00000005060085a7 */ /* 0x000e64000800007f */
[----:B-1----:R-:W-:Y:S05]  /*aee0*/  @!P0 BRA `(.L_x_210) ;  /* 0xfffffffc00f08947 */ /* 0x002fea000383ffff */
[----:B------:R-:W-:Y:S05]  /*aef0*/  BRA `(.L_x_256) ;  /* 0xffffffec00907947 */ /* 0x000fea000383ffff */
.L_x_211:
[----:B0-----:R0:W1:Y:S02]  /*af00*/  SYNCS.PHASECHK.TRANS64.TRYWAIT P0, [R9+URZ], R4 ;  /* 0x00000004090075a7 */ /* 0x001064000800017f */
[----:B-1----:R-:W-:Y:S05]  /*af10*/  @!P0 NANOSLEEP.SYNCS 0x989680 ;  /* 0x009896800000895d */ /* 0x002fea0003900000 */
[----:B------:R-:W1:Y:S02]  /*af20*/  @!P0 SYNCS.PHASECHK.TRANS64 P0, [R9+URZ], R4 ;  /* 0x00000004090085a7 */ /* 0x000e64000800007f */
[----:B-1----:R-:W-:Y:S05]  /*af30*/  @!P0 BRA `(.L_x_211) ;  /* 0xfffffffc00f08947 */ /* 0x002fea000383ffff */
[----:B------:R-:W-:Y:S05]  /*af40*/  BRA `(.L_x_257) ;  /* 0xffffffec00a07947 */ /* 0x000fea000383ffff */
.L_x_212:
[----:B0-----:R0:W1:Y:S02]  /*af50*/  SYNCS.PHASECHK.TRANS64.TRYWAIT P0, [R6+URZ], R5 ;  /* 0x00000005060075a7 */ /* 0x001064000800017f */
[----:B-1----:R-:W-:Y:S05]  /*af60*/  @!P0 NANOSLEEP.SYNCS 0x989680 ;  /* 0x009896800000895d */ /* 0x002fea0003900000 */
[----:B------:R-:W1:Y:S02]  /*af70*/  @!P0 SYNCS.PHASECHK.TRANS64 P0, [R6+URZ], R5 ;  /* 0x00000005060085a7 */ /* 0x000e64000800007f */
[----:B-1----:R-:W-:Y:S05]  /*af80*/  @!P0 BRA `(.L_x_212) ;  /* 0xfffffffc00f08947 */ /* 0x002fea000383ffff */
[----:B------:R-:W-:Y:S05]  /*af90*/  BRA `(.L_x_258) ;  /* 0xffffffec00b07947 */ /* 0x000fea000383ffff */
.L_x_213:
[----:B0-----:R0:W1:Y:S02]  /*afa0*/  SYNCS.PHASECHK.TRANS64.TRYWAIT P0, [R9+URZ], R4 ;  /* 0x00000004090075a7 */ /* 0x001064000800017f */
[----:B-1----:R-:W-:Y:S05]  /*afb0*/  @!P0 NANOSLEEP.SYNCS 0x989680 ;  /* 0x009896800000895d */ /* 0x002fea0003900000 */
[----:B------:R-:W1:Y:S02]  /*afc0*/  @!P0 SYNCS.PHASECHK.TRANS64 P0, [R9+URZ], R4 ;  /* 0x00000004090085a7 */ /* 0x000e64000800007f */
[----:B-1----:R-:W-:Y:S05]  /*afd0*/  @!P0 BRA `(.L_x_213) ;  /* 0xfffffffc00f08947 */ /* 0x002fea000383ffff */
[----:B------:R-:W-:Y:S05]  /*afe0*/  BRA `(.L_x_259) ;  /* 0xffffffec00c07947 */ /* 0x000fea000383ffff */
.L_x_214:
[----:B0-----:R0:W1:Y:S02]  /*aff0*/  SYNCS.PHASECHK.TRANS64.TRYWAIT P0, [R6+URZ], R5 ;  /* 0x00000005060075a7 */ /* 0x001064000800017f */
[----:B-1----:R-:W-:Y:S05]  /*b000*/  @!P0 NANOSLEEP.SYNCS 0x989680 ;  /* 0x009896800000895d */ /* 0x002fea0003900000 */
[----:B------:R-:W1:Y:S02]  /*b010*/  @!P0 SYNCS.PHASECHK.TRANS64 P0, [R6+URZ], R5 ;  /* 0x00000005060085a7 */ /* 0x000e64000800007f */
[----:B-1----:R-:W-:Y:S05]  /*b020*/  @!P0 BRA `(.L_x_214) ;  /* 0xfffffffc00f08947 */ /* 0x002fea000383ffff */
[----:B------:R-:W-:Y:S05]  /*b030*/  BRA `(.L_x_260) ;  /* 0xffffffec00d07947 */ /* 0x000fea000383ffff */
.L_x_215:
[----:B0-----:R0:W1:Y:S02]  /*b040*/  SYNCS.PHASECHK.TRANS64.TRYWAIT P0, [R9+URZ], R4 ;  /* 0x00000004090075a7 */ /* 0x001064000800017f */
[----:B-1----:R-:W-:Y:S05]  /*b050*/  @!P0 NANOSLEEP.SYNCS 0x989680 ;  /* 0x009896800000895d */ /* 0x002fea0003900000 */
[----:B------:R-:W1:Y:S02]  /*b060*/  @!P0 SYNCS.PHASECHK.TRANS64 P0, [R9+URZ], R4 ;  /* 0x00000004090085a7 */ /* 0x000e64000800007f */
[----:B-1----:R-:W-:Y:S05]  /*b070*/  @!P0 BRA `(.L_x_215) ;  /* 0xfffffffc00f08947 */ /* 0x002fea000383ffff */
[----:B------:R-:W-:Y:S05]  /*b080*/  BRA `(.L_x_261) ;  /* 0xffffffec00e07947 */ /* 0x000fea000383ffff */
.L_x_216:
[----:B0-----:R0:W1:Y:S02]  /*b090*/  SYNCS.PHASECHK.TRANS64.TRYWAIT P0, [R6+URZ], R5 ;  /* 0x00000005060075a7 */ /* 0x001064000800017f */
[----:B-1----:R-:W-:Y:S05]  /*b0a0*/  @!P0 NANOSLEEP.SYNCS 0x989680 ;  /* 0x009896800000895d */ /* 0x002fea0003900000 */
[----:B------:R-:W1:Y:S02]  /*b0b0*/  @!P0 SYNCS.PHASECHK.TRANS64 P0, [R6+URZ], R5 ;  /* 0x00000005060085a7 */ /* 0x000e64000800007f */
[----:B-1----:R-:W-:Y:S05]  /*b0c0*/  @!P0 BRA `(.L_x_216) ;  /* 0xfffffffc00f08947 */ /* 0x002fea000383ffff */
[----:B------:R-:W-:Y:S05]  /*b0d0*/  BRA `(.L_x_262) ;  /* 0xffffffec00f07947 */ /* 0x000fea000383ffff */
.L_x_217:
[----:B0-----:R0:W1:Y:S02]  /*b0e0*/  SYNCS.PHASECHK.TRANS64.TRYWAIT P0, [R9+URZ], R4 ;  /* 0x00000004090075a7 */ /* 0x001064000800017f */
[----:B-1----:R-:W-:Y:S05]  /*b0f0*/  @!P0 NANOSLEEP.SYNCS 0x989680 ;  /* 0x009896800000895d */ /* 0x002fea0003900000 */
[----:B------:R-:W1:Y:S02]  /*b100*/  @!P0 SYNCS.PHASECHK.TRANS64 P0, [R9+URZ], R4 ;  /* 0x00000004090085a7 */ /* 0x000e64000800007f */
[----:B-1----:R-:W-:Y:S05]  /*b110*/  @!P0 BRA `(.L_x_217) ;  /* 0xfffffffc00f08947 */ /* 0x002fea000383ffff */
[----:B------:R-:W-:Y:S05]  /*b120*/  BRA `(.L_x_263) ;  /* 0xfffffff000007947 */ /* 0x000fea000383ffff */
.L_x_218:
[----:B0-----:R0:W1:Y:S02]  /*b130*/  SYNCS.PHASECHK.TRANS64.TRYWAIT P0, [R6+URZ], R5 ;  /* 0x00000005060075a7 */ /* 0x001064000800017f */
[----:B-1----:R-:W-:Y:S05]  /*b140*/  @!P0 NANOSLEEP.SYNCS 0x989680 ;  /* 0x009896800000895d */ /* 0x002fea0003900000 */
[----:B------:R-:W1:Y:S02]  /*b150*/  @!P0 SYNCS.PHASECHK.TRANS64 P0, [R6+URZ], R5 ;  /* 0x00000005060085a7 */ /* 0x000e64000800007f */
[----:B-1----:R-:W-:Y:S05]  /*b160*/  @!P0 BRA `(.L_x_218) ;  /* 0xfffffffc00f08947 */ /* 0x002fea000383ffff */
[----:B------:R-:W-:Y:S05]  /*b170*/  BRA `(.L_x_264) ;  /* 0xfffffff000107947 */ /* 0x000fea000383ffff */
.L_x_219:
[----:B0-----:R0:W1:Y:S02]  /*b180*/  SYNCS.PHASECHK.TRANS64.TRYWAIT P0, [R9+URZ], R4 ;  /* 0x00000004090075a7 */ /* 0x001064000800017f */
[----:B-1----:R-:W-:Y:S05]  /*b190*/  @!P0 NANOSLEEP.SYNCS 0x989680 ;  /* 0x009896800000895d */ /* 0x002fea0003900000 */
[----:B------:R-:W1:Y:S02]  /*b1a0*/  @!P0 SYNCS.PHASECHK.TRANS64 P0, [R9+URZ], R4 ;  /* 0x00000004090085a7 */ /* 0x000e64000800007f */
[----:B-1----:R-:W-:Y:S05]  /*b1b0*/  @!P0 BRA `(.L_x_219) ;  /* 0xfffffffc00f08947 */ /* 0x002fea000383ffff */
[----:B------:R-:W-:Y:S05]  /*b1c0*/  BRA `(.L_x_265) ;  /* 0xfffffff000207947 */ /* 0x000fea000383ffff */
.L_x_220:
[----:B0-----:R0:W1:Y:S02]  /*b1d0*/  SYNCS.PHASECHK.TRANS64.TRYWAIT P0, [R6+URZ], R5 ;  /* 0x00000005060075a7 */ /* 0x001064000800017f */
[----:B-1----:R-:W-:Y:S05]  /*b1e0*/  @!P0 NANOSLEEP.SYNCS 0x989680 ;  /* 0x009896800000895d */ /* 0x002fea0003900000 */
[----:B------:R-:W1:Y:S02]  /*b1f0*/  @!P0 SYNCS.PHASECHK.TRANS64 P0, [R6+URZ], R5 ;  /* 0x00000005060085a7 */ /* 0x000e64000800007f */
[----:B-1----:R-:W-:Y:S05]  /*b200*/  @!P0 BRA `(.L_x_220) ;  /* 0xfffffffc00f08947 */ /* 0x002fea000383ffff */
[----:B------:R-:W-:Y:S05]  /*b210*/  BRA `(.L_x_266) ;  /* 0xfffffff000307947 */ /* 0x000fea000383ffff */
.L_x_221:
[----:B0-----:R0:W1:Y:S02]  /*b220*/  SYNCS.PHASECHK.TRANS64.TRYWAIT P0, [R9+URZ], R4 ;  /* 0x00000004090075a7 */ /* 0x001064000800017f */
[----:B-1----:R-:W-:Y:S05]  /*b230*/  @!P0 NANOSLEEP.SYNCS 0x989680 ;  /* 0x009896800000895d */ /* 0x002fea0003900000 */
[----:B------:R-:W1:Y:S02]  /*b240*/  @!P0 SYNCS.PHASECHK.TRANS64 P0, [R9+URZ], R4 ;  /* 0x00000004090085a7 */ /* 0x000e64000800007f */
[----:B-1----:R-:W-:Y:S05]  /*b250*/  @!P0 BRA `(.L_x_221) ;  /* 0xfffffffc00f08947 */ /* 0x002fea000383ffff */
[----:B------:R-:W-:Y:S05]  /*b260*/  BRA `(.L_x_267) ;  /* 0xfffffff000407947 */ /* 0x000fea000383ffff */
.L_x_222:
[----:B0-----:R0:W1:Y:S02]  /*b270*/  SYNCS.PHASECHK.TRANS64.TRYWAIT P0, [R8+URZ], R5 ;  /* 0x00000005080075a7 */ /* 0x001064000800017f */
[----:B-1----:R-:W-:Y:S05]  /*b280*/  @!P0 NANOSLEEP.SYNCS 0x989680 ;  /* 0x009896800000895d */ /* 0x002fea0003900000 */
[----:B------:R-:W1:Y:S02]  /*b290*/  @!P0 SYNCS.PHASECHK.TRANS64 P0, [R8+URZ], R5 ;  /* 0x00000005080085a7 */ /* 0x000e64000800007f */
[----:B-1----:R-:W-:Y:S05]  /*b2a0*/  @!P0 BRA `(.L_x_222) ;  /* 0xfffffffc00f08947 */ /* 0x002fea000383ffff */
[----:B------:R-:W-:Y:S05]  /*b2b0*/  BRA `(.L_x_268) ;  /* 0xfffffff000507947 */ /* 0x000fea000383ffff */
.L_x_223:
[----:B-1----:R1:W2:Y:S02]  /*b2c0*/  SYNCS.PHASECHK.TRANS64.TRYWAIT P0, [R11+URZ], R6 ;  /* 0x000000060b0075a7 */ /* 0x0022a4000800017f */
[----:B--2---:R-:W-:Y:S05]  /*b2d0*/  @!P0 NANOSLEEP.SYNCS 0x989680 ;  /* 0x009896800000895d */ /* 0x004fea0003900000 */
[----:B------:R-:W2:Y:S02]  /*b2e0*/  @!P0 SYNCS.PHASECHK.TRANS64 P0, [R11+URZ], R6 ;  /* 0x000000060b0085a7 */ /* 0x000ea4000800007f */
[----:B--2---:R-:W-:Y:S05]  /*b2f0*/  @!P0 BRA `(.L_x_223) ;  /* 0xfffffffc00f08947 */ /* 0x004fea000383ffff */
[----:B------:R-:W-:Y:S05]  /*b300*/  BRA `(.L_x_269) ;  /* 0xfffffff000587947 */ /* 0x000fea000383ffff */
.L_x_270:
[----:B------:R-:W-:-:S00]  /*b310*/  BRA `(.L_x_270) ;  /* 0xfffffffc00fc7947 */ /* 0x000fc0000383ffff */
[----:B------:R-:W-:-:S00]  /*b320*/  NOP ;  /* 0x0000000000007918 */ /* 0x000fc00000000000 */
        /* <DEDUP_REMOVED lines=13> */
.L_x_271:


//--------------------- .nv.shared._ZN7cutlass13device_kernelINS_4gemm6kernel13GemmUniversalIN4cute5tupleIJiiiiEEENS1_10collective13CollectiveMmaINS1_37MainloopSm90TmaGmmaWarpSpecializedFP8ILi37ENS5_IJNS4_1CILi1EEESB_SB_EEENS1_32KernelTmaWarpSpecializedPingpongEEENS5_IJNSA_ILi64EEENSA_ILi128EEENSA_ILi32EEEEEENS_12float_e5m2_tENS5_IJlSB_lEEESJ_SK_NS4_8TiledMMAINS4_8MMA_AtomIJNS4_4SM904GMMA31MMA_64x128x32_F32E5M2E5M2_SS_TNILNSO_7ScaleInE1ELSQ_1EEEEEENS4_6LayoutISC_NS5_IJNSA_ILi0EEESU_SU_EEEEENS5_IJNS4_10UnderscoreESX_SX_EEEEENS4_13SM90_TMA_LOADENS4_14ComposedLayoutINS4_7SwizzleILi1ELi4ELi3EEENS4_18smem_ptr_flag_bitsILi8EEENST_INS5_IJNSA_ILi8EEESH_EEENS5_IJSH_SB_EEEEEEEvNS4_8identityES10_S1A_vS1B_EENS_8epilogue10collective6detail29Sm90TmaWarpSpecializedAdapterINS1E_15DefaultEpilogueISJ_SK_SK_NS1D_6thread17LinearCombinationISJ_Li1EffLNS1I_9ScaleType4KindE0ELNS_15FloatRoundStyleE2ESJ_EENS1_15EpilogueDefaultEEEEEvvEEEEvNT_6ParamsE --------------------------
	.section	.nv.shared._ZN7cutlass13device_kernelINS_4gemm6kernel13GemmUniversalIN4cute5tupleIJiiiiEEENS1_10collective13CollectiveMmaINS1_37MainloopSm90TmaGmmaWarpSpecializedFP8ILi37ENS5_IJNS4_1CILi1EEESB_SB_EEENS1_32KernelTmaWarpSpecializedPingpongEEENS5_IJNSA_ILi64EEENSA_ILi128EEENSA_ILi32EEEEEENS_12float_e5m2_tENS5_IJlSB_lEEESJ_SK_NS4_8TiledMMAINS4_8MMA_AtomIJNS4_4SM904GMMA31MMA_64x128x32_F32E5M2E5M2_SS_TNILNSO_7ScaleInE1ELSQ_1EEEEEENS4_6LayoutISC_NS5_IJNSA_ILi0EEESU_SU_EEEEENS5_IJNS4_10UnderscoreESX_SX_EEEEENS4_13SM90_TMA_LOADENS4_14ComposedLayoutINS4_7SwizzleILi1ELi4ELi3EEENS4_18smem_ptr_flag_bitsILi8EEENST_INS5_IJNSA_ILi8EEESH_EEENS5_IJSH_SB_EEEEEEEvNS4_8identityES10_S1A_vS1B_EENS_8epilogue10collective6detail29Sm90TmaWarpSpecializedAdapterINS1E_15DefaultEpilogueISJ_SK_SK_NS1D_6thread17LinearCombinationISJ_Li1EffLNS1I_9ScaleType4KindE0ELNS_15FloatRoundStyleE2ESJ_EENS1_15EpilogueDefaultEEEEEvvEEEEvNT_6ParamsE,"aw",@nobits
	.sectionflags	@""
	.align	16
	.zero		1024


//--------------------- .nv.shared.reserved.0     --------------------------
	.section	.nv.shared.reserved.0,"aw",@nobits
	.weak		__nv_reservedSMEM_offset_0_alias
	.size		__nv_reservedSMEM_offset_0_alias, 0, 0
	.other		__nv_reservedSMEM_offset_0_alias,@"STO_CUDA_RESERVED_SHARED STV_DEFAULT"
__nv_reservedSMEM_offset_0_alias:
	.zero		0


//--------------------- .nv.global                --------------------------
	.section	.nv.global,"aw",@nobits
.nv.global:
	.type		_ZN39_INTERNAL_8e8966f4_4_k_cu_9ce2eafe_42244cute1_E,@object
	.size		_ZN39_INTERNAL_8e8966f4_4_k_cu_9ce2eafe_42244cute1_E,(_ZN39_INTERNAL_8e8966f4_4_k_cu_9ce2eafe_42244cuda3std3__45__cpo6cbeginE - _ZN39_INTERNAL_8e8966f4_4_k_cu_9ce2eafe_42244cute1_E)
_ZN39_INTERNAL_8e8966f4_4_k_cu_9ce2eafe_42244cute1_E:
	.zero		1
	.type		_ZN39_INTERNAL_8e8966f4_4_k_cu_9ce2eafe_42244cuda3std3__45__cpo6cbeginE,@object
	.size		_ZN39_INTERNAL_8e8966f4_4_k_cu_9ce2eafe_42244cuda3std3__45__cpo6cbeginE,(_ZN39_INTERNAL_8e8966f4_4_k_cu_9ce2eafe_42244cuda3std3__48in_placeE - _ZN39_INTERNAL_8e8966f4_4_k_cu_9ce2eafe_42244cuda3std3__45__cpo6cbeginE)
_ZN39_INTERNAL_8e8966f4_4_k_cu_9ce2eafe_42244cuda3std3__45__cpo6cbeginE:
	.zero		1
	.type		_ZN39_INTERNAL_8e8966f4_4_k_cu_9ce2eafe_42244cuda3std3__48in_placeE,@object
	.size		_ZN39_INTERNAL_8e8966f4_4_k_cu_9ce2eafe_42244cuda3std3__48in_placeE,(_ZN39_INTERNAL_8e8966f4_4_k_cu_9ce2eafe_42244cuda3std6ranges3__45__cpo9iter_moveE - _ZN39_INTERNAL_8e8966f4_4_k_cu_9ce2eafe_42244cuda3std3__48in_placeE)
_ZN39_INTERNAL_8e8966f4_4_k_cu_9ce2eafe_42244cuda3std3__48in_placeE:
	.zero		1
	.type		_ZN39_INTERNAL_8e8966f4_4_k_cu_9ce2eafe_42244cuda3std6ranges3__45__cpo9iter_moveE,@object
	.size		_ZN39_INTERNAL_8e8966f4_4_k_cu_9ce2eafe_42244cuda3std6ranges3__45__cpo9iter_moveE,(_ZN39_INTERNAL_8e8966f4_4_k_cu_9ce2eafe_42244cuda3std3__45__cpo5beginE - _ZN39_INTERNAL_8e8966f4_4_k_cu_9ce2eafe_42244cuda3std6ranges3__45__cpo9iter_moveE)
_ZN39_INTERNAL_8e8966f4_4_k_cu_9ce2eafe_42244cuda3std6ranges3__45__cpo9iter_moveE:
	.zero		1
	.type		_ZN39_INTERNAL_8e8966f4_4_k_cu_9ce2eafe_42244cuda3std3__45__cpo5beginE,@object
	.size		_ZN39_INTERNAL_8e8966f4_4_k_cu_9ce2eafe_42244cuda3std3__45__cpo5beginE,(_ZN39_INTERNAL_8e8966f4_4_k_cu_9ce2eafe_42244cuda3std3__441_GLOBAL__N__8e8966f4_4_k_cu_9ce2eafe_42246ignoreE - _ZN39_INTERNAL_8e8966f4_4_k_cu_9ce2eafe_42244cuda3std3__45__cpo5beginE)
_ZN39_INTERNAL_8e8966f4_4_k_cu_9ce2eafe_42244cuda3std3__45__cpo5beginE:
	.zero		1
	.type		_ZN39_INTERNAL_8e8966f4_4_k_cu_9ce2eafe_42244cuda3std3__441_GLOBAL__N__8e8966f4_4_k_cu_9ce2eafe_42246ignoreE,@object
	.size		_ZN39_INTERNAL_8e8966f4_4_k_cu_9ce2eafe_42244cuda3std3__441_GLOBAL__N__8e8966f4_4_k_cu_9ce2eafe_42246ignoreE,(_ZN39_INTERNAL_8e8966f4_4_k_cu_9ce2eafe_42244cute7productE - _ZN39_INTERNAL_8e8966f4_4_k_cu_9ce2eafe_42244cuda3std3__441_GLOBAL__N__8e8966f4_4_k_cu_9ce2eafe_42246ignoreE)
_ZN39_INTERNAL_8e8966f4_4_k_cu_9ce2eafe_42244cuda3std3__441_GLOBAL__N__8e8966f4_4_k_cu_9ce2eafe_42246ignoreE:
	.zero		1
	.type		_ZN39_INTERNAL_8e8966f4_4_k_cu_9ce2eafe_42244cute7productE,@object
	.size		_ZN39_INTERNAL_8e8966f4_4_k_cu_9ce2eafe_42244cute7productE,(_ZN39_INTERNAL_8e8966f4_4_k_cu_9ce2eafe_42244cuda3std3__45__cpo3endE - _ZN39_INTERNAL_8e8966f4_4_k_cu_9ce2eafe_42244cute7productE)
_ZN39_INTERNAL_8e8966f4_4_k_cu_9ce2eafe_42244cute7productE:
	.zero		1
	.type		_ZN39_INTERNAL_8e8966f4_4_k_cu_9ce2eafe_42244cuda3std3__45__cpo3endE,@object
	.size		_ZN39_INTERNAL_8e8966f4_4_k_cu_9ce2eafe_42244cuda3std3__45__cpo3endE,(_ZN39_INTERNAL_8e8966f4_4_k_cu_9ce2eafe_42244cuda3std3__419piecewise_constructE - _ZN39_INTERNAL_8e8966f4_4_k_cu_9ce2eafe_42244cuda3std3__45__cpo3endE)
_ZN39_INTERNAL_8e8966f4_4_k_cu_9ce2eafe_42244cuda3std3__45__cpo3endE:
	.zero		1
	.type		_ZN39_INTERNAL_8e8966f4_4_k_cu_9ce2eafe_42244cuda3std3__419piecewise_constructE,@object
	.size		_ZN39_INTERNAL_8e8966f4_4_k_cu_9ce2eafe_42244cuda3std3__419piecewise_constructE,(_ZN39_INTERNAL_8e8966f4_4_k_cu_9ce2eafe_42244cuda3std3__45__cpo4cendE - _ZN39_INTERNAL_8e8966f4_4_k_cu_9ce2eafe_42244cuda3std3__419piecewise_constructE)
_ZN39_INTERNAL_8e8966f4_4_k_cu_9ce2eafe_42244cuda3std3__419piecewise_constructE:
	.zero		1
	.type		_ZN39_INTERNAL_8e8966f4_4_k_cu_9ce2eafe_42244cuda3std3__45__cpo4cendE,@object
	.size		_ZN39_INTERNAL_8e8966f4_4_k_cu_9ce2eafe_42244cuda3std3__45__cpo4cendE,(_ZN39_INTERNAL_8e8966f4_4_k_cu_9ce2eafe_42244cuda3std6ranges3__45__cpo4swapE - _ZN39_INTERNAL_8e8966f4_4_k_cu_9ce2eafe_42244cuda3std3__45__cpo4cendE)
_ZN39_INTERNAL_8e8966f4_4_k_cu_9ce2eafe_42244cuda3std3__45__cpo4cendE:
	.zero		1
	.type		_ZN39_INTERNAL_8e8966f4_4_k_cu_9ce2eafe_42244cuda3std6ranges3__45__cpo4swapE,@object
	.size		_ZN39_INTERNAL_8e8966f4_4_k_cu_9ce2eafe_42244cuda3std6ranges3__45__cpo4swapE,(.L_7 - _ZN39_INTERNAL_8e8966f4_4_k_cu_9ce2eafe_42244cuda3std6ranges3__45__cpo4swapE)
_ZN39_INTERNAL_8e8966f4_4_k_cu_9ce2eafe_42244cuda3std6ranges3__45__cpo4swapE:
	.zero		1
.L_7:


//--------------------- .nv.constant0._ZN7cutlass13device_kernelINS_4gemm6kernel13GemmUniversalIN4cute5tupleIJiiiiEEENS1_10collective13CollectiveMmaINS1_37MainloopSm90TmaGmmaWarpSpecializedFP8ILi37ENS5_IJNS4_1CILi1EEESB_SB_EEENS1_32KernelTmaWarpSpecializedPingpongEEENS5_IJNSA_ILi64EEENSA_ILi128EEENSA_ILi32EEEEEENS_12float_e5m2_tENS5_IJlSB_lEEESJ_SK_NS4_8TiledMMAINS4_8MMA_AtomIJNS4_4SM904GMMA31MMA_64x128x32_F32E5M2E5M2_SS_TNILNSO_7ScaleInE1ELSQ_1EEEEEENS4_6LayoutISC_NS5_IJNSA_ILi0EEESU_SU_EEEEENS5_IJNS4_10UnderscoreESX_SX_EEEEENS4_13SM90_TMA_LOADENS4_14ComposedLayoutINS4_7SwizzleILi1ELi4ELi3EEENS4_18smem_ptr_flag_bitsILi8EEENST_INS5_IJNSA_ILi8EEESH_EEENS5_IJSH_SB_EEEEEEEvNS4_8identityES10_S1A_vS1B_EENS_8epilogue10collective6detail29Sm90TmaWarpSpecializedAdapterINS1E_15DefaultEpilogueISJ_SK_SK_NS1D_6thread17LinearCombinationISJ_Li1EffLNS1I_9ScaleType4KindE0ELNS_15FloatRoundStyleE2ESJ_EENS1_15EpilogueDefaultEEEEEvvEEEEvNT_6ParamsE --------------------------
	.section	.nv.constant0._ZN7cutlass13device_kernelINS_4gemm6kernel13GemmUniversalIN4cute5tupleIJiiiiEEENS1_10collective13CollectiveMmaINS1_37MainloopSm90TmaGmmaWarpSpecializedFP8ILi37ENS5_IJNS4_1CILi1EEESB_SB_EEENS1_32KernelTmaWarpSpecializedPingpongEEENS5_IJNSA_ILi64EEENSA_ILi128EEENSA_ILi32EEEEEENS_12float_e5m2_tENS5_IJlSB_lEEESJ_SK_NS4_8TiledMMAINS4_8MMA_AtomIJNS4_4SM904GMMA31MMA_64x128x32_F32E5M2E5M2_SS_TNILNSO_7ScaleInE1ELSQ_1EEEEEENS4_6LayoutISC_NS5_IJNSA_ILi0EEESU_SU_EEEEENS5_IJNS4_10UnderscoreESX_SX_EEEEENS4_13SM90_TMA_LOADENS4_14ComposedLayoutINS4_7SwizzleILi1ELi4ELi3EEENS4_18smem_ptr_flag_bitsILi8EEENST_INS5_IJNSA_ILi8EEESH_EEENS5_IJSH_SB_EEEEEEEvNS4_8identityES10_S1A_vS1B_EENS_8epilogue10collective6detail29Sm90TmaWarpSpecializedAdapterINS1E_15DefaultEpilogueISJ_SK_SK_NS1D_6thread17LinearCombinationISJ_Li1EffLNS1I_9ScaleType4KindE0ELNS_15FloatRoundStyleE2ESJ_EENS1_15EpilogueDefaultEEEEEvvEEEEvNT_6ParamsE,"a",@progbits
	.sectionflags	@""
	.align	4
.nv.constant0._ZN7cutlass13device_kernelINS_4gemm6kernel13GemmUniversalIN4cute5tupleIJiiiiEEENS1_10collective13CollectiveMmaINS1_37MainloopSm90TmaGmmaWarpSpecializedFP8ILi37ENS5_IJNS4_1CILi1EEESB_SB_EEENS1_32KernelTmaWarpSpecializedPingpongEEENS5_IJNSA_ILi64EEENSA_ILi128EEENSA_ILi32EEEEEENS_12float_e5m2_tENS5_IJlSB_lEEESJ_SK_NS4_8TiledMMAINS4_8MMA_AtomIJNS4_4SM904GMMA31MMA_64x128x32_F32E5M2E5M2_SS_TNILNSO_7ScaleInE1ELSQ_1EEEEEENS4_6LayoutISC_NS5_IJNSA_ILi0EEESU_SU_EEEEENS5_IJNS4_10UnderscoreESX_SX_EEEEENS4_13SM90_TMA_LOADENS4_14ComposedLayoutINS4_7SwizzleILi1ELi4ELi3EEENS4_18smem_ptr_flag_bitsILi8EEENST_INS5_IJNSA_ILi8EEESH_EEENS5_IJSH_SB_EEEEEEEvNS4_8identityES10_S1A_vS1B_EENS_8epilogue10collective6detail29Sm90TmaWarpSpecializedAdapterINS1E_15DefaultEpilogueISJ_SK_SK_NS1D_6thread17LinearCombinationISJ_Li1EffLNS1I_9ScaleType4KindE0ELNS_15FloatRoundStyleE2ESJ_EENS1_15EpilogueDefaultEEEEEvvEEEEvNT_6ParamsE:
	.zero		1664


//--------------------- SYMBOLS --------------------------

	.type		.nv.reservedSmem.offset0,@object
	.size		.nv.reservedSmem.offset0,0x4
